def gluon_mma(
    a_ptr,
    b_ptr,
    c_ptr,
    M: gl.constexpr,
    N: gl.constexpr,
    K: gl.constexpr,
    BLK_A: gl.constexpr,
    BLK_B: gl.constexpr,
    SHARED_A: gl.constexpr,
    SHARED_B: gl.constexpr,
    ACC_LAYOUT: gl.constexpr,
    TMEM_LAYOUT: gl.constexpr,
    USE_TCGEN05: gl.constexpr,
    IS_ASYNC: gl.constexpr,
):
    offs_m = gl.arange(0, M, layout=gl.SliceLayout(1, BLK_A))
    offs_ka = gl.arange(0, K, layout=gl.SliceLayout(0, BLK_A))
    offs_kb = gl.arange(0, K, layout=gl.SliceLayout(1, BLK_B))
    offs_n = gl.arange(0, N, layout=gl.SliceLayout(0, BLK_B))
    a = gl.load(a_ptr + offs_m[:, None] * K + offs_ka[None, :])
    b = gl.load(b_ptr + offs_kb[:, None] * N + offs_n[None, :])
    a_smem = gl.allocate_shared_memory(a.dtype, [M, K], SHARED_A, a)
    b_smem = gl.allocate_shared_memory(b.dtype, [K, N], SHARED_B, b)

    if USE_TCGEN05:
        fence_async_shared()
        bar = gl.allocate_shared_memory(gl.int64, [1], mbarrier.MBarrierLayout())
        mbarrier.init(bar, count=1)
        acc_tmem = allocate_tensor_memory(gl.float32, [M, N], TMEM_LAYOUT)
        tcgen05_mma(a_smem, b_smem, acc_tmem, use_acc=False)
        tcgen05_commit(bar)
        mbarrier.wait(bar, phase=0)
        mbarrier.invalidate(bar)
        acc = acc_tmem.load(ACC_LAYOUT)
    else:
        acc = gl.zeros([M, N], dtype=gl.float32, layout=ACC_LAYOUT)
        acc = hopper.warpgroup_mma(a_smem, b_smem, acc, is_async=IS_ASYNC)
        if IS_ASYNC:
            acc = hopper.warpgroup_mma_wait(num_outstanding=0, deps=[acc])

    out_layout: gl.constexpr = gl.BlockedLayout(
        [1, 1], [1, 32], [gl.num_warps(), 1], [1, 0]
    )
    acc = gl.convert_layout(acc, out_layout)
    offs_cm = gl.arange(0, M, layout=gl.SliceLayout(1, out_layout))
    offs_cn = gl.arange(0, N, layout=gl.SliceLayout(0, out_layout))
    gl.store(c_ptr + offs_cm[:, None] * N + offs_cn[None, :], acc)

# config = {"BLOCK_K": 128, "BLOCK_M": 256, "BLOCK_N": 64, "arch": "sm_90", "dtype": "bf16", "is_async": 0, "num_warps": 4}
# arch = sm_90


// ===== COMPILED SASS (sm_90a) =====

	.target	sm_90a

	.elftype	@"ET_EXEC"


//--------------------- .note.nv.tkinfo           --------------------------
	.section	.note.nv.tkinfo,"",@"SHT_NOTE"
	.sectionflags	@"SHF_NOTE_NV_TKINFO"
	.tkinfo
        /*0018*/ 	.word	0x00000002
        /*0030*/ 	.string	""
        /*0030*/ 	.string	"ptxas"
        /*0030*/ 	.string	"Cuda compilation tools, release 13.0, V13.0.88"
        /*0030*/ 	.string	"Build cuda_13.0.r13.0/compiler.36424714_0"
        /*0030*/ 	.string	"-v  -suppress-debug-info  -lineinfo  -arch sm_90a "



//--------------------- .note.nv.cuinfo           --------------------------
	.section	.note.nv.cuinfo,"",@"SHT_NOTE"
	.sectionflags	@"SHF_NOTE_NV_CUINFO"
        /*0018*/ 	.short	0x0002
        /*001a*/ 	.short	0x005a
        /*001c*/ 	.short	0x0082
	.zero		2


//--------------------- .nv.info                  --------------------------
	.section	.nv.info,"",@"SHT_CUDA_INFO"
	.align	4


	//----- nvinfo : EIATTR_REGCOUNT
	.align		4
        /*0000*/ 	.byte	0x04, 0x2f
        /*0002*/ 	.short	(.L_1 - .L_0)
	.align		4
.L_0:
        /*0004*/ 	.word	index@(gluon_mma)
        /*0008*/ 	.word	0x000000fe


	//----- nvinfo : EIATTR_FRAME_SIZE
	.align		4
.L_1:
        /*000c*/ 	.byte	0x04, 0x11
        /*000e*/ 	.short	(.L_3 - .L_2)
	.align		4
.L_2:
        /*0010*/ 	.word	index@(gluon_mma)
        /*0014*/ 	.word	0x00000010


	//----- nvinfo : EIATTR_MIN_STACK_SIZE
	.align		4
.L_3:
        /*0018*/ 	.byte	0x04, 0x12
        /*001a*/ 	.short	(.L_5 - .L_4)
	.align		4
.L_4:
        /*001c*/ 	.word	index@(gluon_mma)
        /*0020*/ 	.word	0x00000010
.L_5:


//--------------------- .nv.compat                --------------------------
	.section	.nv.compat,"",@"SHT_CUDA_COMPAT_INFO"
	.align	4
        /*0000*/ 	.byte	0x02, 0x09, 0x01, 0x00, 0x02, 0x02, 0x04, 0x00, 0x02, 0x05, 0x05, 0x00, 0x03, 0x07, 0x01, 0x01
        /*0010*/ 	.byte	0x02, 0x03, 0x00, 0x00, 0x02, 0x06, 0x01, 0x00, 0x04, 0x0b, 0x08, 0x00, 0x00, 0x00, 0x00, 0x00
        /*0020*/ 	.byte	0x00, 0x00, 0x00, 0x00


//--------------------- .nv.info.gluon_mma        --------------------------
	.section	.nv.info.gluon_mma,"",@"SHT_CUDA_INFO"
	.sectionflags	@""
	.align	4


	//----- nvinfo : EIATTR_CUDA_API_VERSION
	.align		4
        /*0000*/ 	.byte	0x04, 0x37
        /*0002*/ 	.short	(.L_7 - .L_6)
.L_6:
        /*0004*/ 	.word	0x00000082


	//----- nvinfo : EIATTR_KPARAM_INFO
	.align		4
.L_7:
        /*0008*/ 	.byte	0x04, 0x17
        /*000a*/ 	.short	(.L_9 - .L_8)
.L_8:
        /*000c*/ 	.word	0x00000000
        /*0010*/ 	.short	0x0004
        /*0012*/ 	.short	0x0020
        /*0014*/ 	.byte	0x00, 0xf4, 0x21, 0x00


	//----- nvinfo : EIATTR_KPARAM_INFO
	.align		4
.L_9:
        /*0018*/ 	.byte	0x04, 0x17
        /*001a*/ 	.short	(.L_11 - .L_10)
.L_10:
        /*001c*/ 	.word	0x00000000
        /*0020*/ 	.short	0x0003
        /*0022*/ 	.short	0x0018
        /*0024*/ 	.byte	0x00, 0xf4, 0x21, 0x00


	//----- nvinfo : EIATTR_KPARAM_INFO
	.align		4
.L_11:
        /*0028*/ 	.byte	0x04, 0x17
        /*002a*/ 	.short	(.L_13 - .L_12)
.L_12:
        /*002c*/ 	.word	0x00000000
        /*0030*/ 	.short	0x0002
        /*0032*/ 	.short	0x0010
        /*0034*/ 	.byte	0x00, 0xf4, 0x21, 0x00


	//----- nvinfo : EIATTR_KPARAM_INFO
	.align		4
.L_13:
        /*0038*/ 	.byte	0x04, 0x17
        /*003a*/ 	.short	(.L_15 - .L_14)
.L_14:
        /*003c*/ 	.word	0x00000000
        /*0040*/ 	.short	0x0001
        /*0042*/ 	.short	0x0008
        /*0044*/ 	.byte	0x00, 0xf4, 0x21, 0x00


	//----- nvinfo : EIATTR_KPARAM_INFO
	.align		4
.L_15:
        /*0048*/ 	.byte	0x04, 0x17
        /*004a*/ 	.short	(.L_17 - .L_16)
.L_16:
        /*004c*/ 	.word	0x00000000
        /*0050*/ 	.short	0x0000
        /*0052*/ 	.short	0x0000
        /*0054*/ 	.byte	0x00, 0xf4, 0x21, 0x00


	//----- nvinfo : EIATTR_SPARSE_MMA_MASK
	.align		4
.L_17:
        /*0058*/ 	.byte	0x03, 0x50
        /*005a*/ 	.short	0x0000


	//----- nvinfo : EIATTR_MAXREG_COUNT
	.align		4
        /*005c*/ 	.byte	0x03, 0x1b
        /*005e*/ 	.short	0x00ff


	//----- nvinfo : EIATTR_NUM_BARRIERS
	.align		4
        /*0060*/ 	.byte	0x02, 0x4c
        /*0062*/ 	.byte	0x01
	.zero		1


	//----- nvinfo : EIATTR_ANNOTATIONS
	.align		4
        /*0064*/ 	.byte	0x04, 0x55
        /*0066*/ 	.short	(.L_19 - .L_18)


	//   ....[0]....
.L_18:
        /*0068*/ 	.word	0x00000001
        /*006c*/ 	.byte	0x30, 0x20, 0x00, 0x00, 0x01, 0x00, 0x00, 0x00, 0xf0, 0x20, 0x00, 0x00, 0x01, 0x00, 0x00, 0x00
        /*007c*/ 	.byte	0x30, 0x21, 0x00, 0x00, 0x01, 0x00, 0x00, 0x00, 0x40, 0x21, 0x00, 0x00


	//----- nvinfo : EIATTR_MERCURY_ISA_VERSION
	.align		4
.L_19:
        /*0088*/ 	.byte	0x03, 0x5f
        /*008a*/ 	.short	0x0101


	//----- nvinfo : EIATTR_EXIT_INSTR_OFFSETS
	.align		4
        /*008c*/ 	.byte	0x04, 0x1c
        /*008e*/ 	.short	(.L_21 - .L_20)


	//   ....[0]....
.L_20:
        /*0090*/ 	.word	0x000070c0


	//----- nvinfo : EIATTR_REQNTID
	.align		4
.L_21:
        /*0094*/ 	.byte	0x04, 0x10
        /*0096*/ 	.short	(.L_23 - .L_22)
.L_22:
        /*0098*/ 	.word	0x00000080
        /*009c*/ 	.word	0x00000001
        /*00a0*/ 	.word	0x00000001


	//----- nvinfo : EIATTR_CBANK_PARAM_SIZE
	.align		4
.L_23:
        /*00a4*/ 	.byte	0x03, 0x19
        /*00a6*/ 	.short	0x0028


	//----- nvinfo : EIATTR_PARAM_CBANK
	.align		4
        /*00a8*/ 	.byte	0x04, 0x0a
        /*00aa*/ 	.short	(.L_25 - .L_24)
	.align		4
.L_24:
        /*00ac*/ 	.word	index@(.nv.constant0.gluon_mma)
        /*00b0*/ 	.short	0x0210
        /*00b2*/ 	.short	0x0028


	//----- nvinfo : EIATTR_SW_WAR
	.align		4
.L_25:
        /*00b4*/ 	.byte	0x04, 0x36
        /*00b6*/ 	.short	(.L_27 - .L_26)
.L_26:
        /*00b8*/ 	.word	0x00000008
.L_27:


//--------------------- .nv.callgraph             --------------------------
	.section	.nv.callgraph,"",@"SHT_CUDA_CALLGRAPH"
	.align	4
	.sectionentsize	8
	.align		4
        /*0000*/ 	.word	0x00000000
	.align		4
        /*0004*/ 	.word	0xffffffff
	.align		4
        /*0008*/ 	.word	0x00000000
	.align		4
        /*000c*/ 	.word	0xfffffffe
	.align		4
        /*0010*/ 	.word	0x00000000
	.align		4
        /*0014*/ 	.word	0xfffffffd
	.align		4
        /*0018*/ 	.word	0x00000000
	.align		4
        /*001c*/ 	.word	0xfffffffc


//--------------------- .text.gluon_mma           --------------------------
	.section	.text.gluon_mma,"ax",@progbits
	.align	128
        .global         gluon_mma
        .type           gluon_mma,@function
        .size           gluon_mma,(.L_x_1 - gluon_mma)
        .other          gluon_mma,@"STO_CUDA_ENTRY STV_DEFAULT"
gluon_mma:
.text.gluon_mma:
[----:B------:R-:W0:Y:S01]  /*0000*/  LDC R1, c[0x0][0x28] ;  /* 0x00000a00ff017b82 */ /* 0x000e220000000800 */
[----:B------:R-:W1:Y:S07]  /*0010*/  S2R R177, SR_TID.X ;  /* 0x0000000000b17919 */ /* 0x000e6e0000002100 */
[----:B------:R-:W2:Y:S01]  /*0020*/  LDC.64 R82, c[0x0][0x210] ;  /* 0x00008400ff527b82 */ /* 0x000ea20000000a00 */
[----:B------:R-:W-:Y:S01]  /*0030*/  ULDC.64 UR10, c[0x0][0x208] ;  /* 0x00008200000a7ab9 */ /* 0x000fe20000000a00 */
[----:B0-----:R-:W-:Y:S01]  /*0040*/  VIADD R1, R1, 0xfffffff0 ;  /* 0xfffffff001017836 */ /* 0x001fe20000000000 */
[----:B-1----:R-:W-:-:S02]  /*0050*/  SHF.R.U32.HI R84, RZ, 0x5, R177 ;  /* 0x00000005ff547819 */ /* 0x002fc400000116b1 */
[----:B------:R-:W-:Y:S02]  /*0060*/  LOP3.LUT R209, R177, 0x60, RZ, 0xc0, !PT ;  /* 0x00000060b1d17812 */ /* 0x000fe400078ec0ff */
[----:B------:R-:W-:Y:S02]  /*0070*/  SGXT.U32 R84, R84, 0x2 ;  /* 0x000000025454781a */ /* 0x000fe40000000000 */
[CC--:B--2---:R-:W-:Y:S01]  /*0080*/  LEA R2, P0, R209.reuse, R82.reuse, 0x3 ;  /* 0x00000052d1027211 */ /* 0x0c4fe200078018ff */
[----:B------:R-:W-:Y:S01]  /*0090*/  IMAD.SHL.U32 R100, R209, 0x4, RZ ;  /* 0x00000004d1647824 */ /* 0x000fe200078e00ff */
[----:B------:R-:W-:Y:S02]  /*00a0*/  LOP3.LUT R208, R84, 0x4, RZ, 0xfc, !PT ;  /* 0x0000000454d07812 */ /* 0x000fe400078efcff */
[----:B------:R-:W-:Y:S02]  /*00b0*/  LOP3.LUT R177, R177, 0x1f, RZ, 0xc0, !PT ;  /* 0x0000001fb1b17812 */ /* 0x000fe400078ec0ff */
[----:B------:R-:W-:Y:S01]  /*00c0*/  LEA.HI.X R3, R100, R83, RZ, 0x1, P0 ;  /* 0x0000005364037211 */ /* 0x000fe200000f0cff */
[C---:B------:R-:W-:Y:S01]  /*00d0*/  IMAD.SHL.U32 R0, R208.reuse, 0x80, RZ ;  /* 0x00000080d0007824 */ /* 0x040fe200078e00ff */
[----:B------:R-:W-:-:S02]  /*00e0*/  LEA R4, P0, R208, R82, 0x8 ;  /* 0x00000052d0047211 */ /* 0x000fc400078040ff */
[C---:B------:R-:W-:Y:S01]  /*00f0*/  LOP3.LUT R207, R84.reuse, 0x8, RZ, 0xfc, !PT ;  /* 0x0000000854cf7812 */ /* 0x040fe200078efcff */
[----:B------:R-:W-:Y:S01]  /*0100*/  IMAD.WIDE.U32 R2, R177, 0x2, R2 ;  /* 0x00000002b1027825 */ /* 0x000fe200078e0002 */
[----:B------:R-:W-:Y:S02]  /*0110*/  LOP3.LUT R206, R84, 0xc, RZ, 0xfc, !PT ;  /* 0x0000000c54ce7812 */ /* 0x000fe400078efcff */
[----:B------:R-:W-:Y:S01]  /*0120*/  LEA.HI.X R5, R0, R83, RZ, 0x1, P0 ;  /* 0x0000005300057211 */ /* 0x000fe200000f0cff */
[C---:B------:R-:W-:Y:S01]  /*0130*/  IMAD.SHL.U32 R0, R207.reuse, 0x80, RZ ;  /* 0x00000080cf007824 */ /* 0x040fe200078e00ff */
[----:B------:R-:W2:Y:S01]  /*0140*/  LDG.E.U16 R86, desc[UR10][R2.64] ;  /* 0x0000000a02567981 */ /* 0x000ea2000c1e1500 */
[----:B------:R-:W-:-:S03]  /*0150*/  LEA R6, P0, R207, R82, 0x8 ;  /* 0x00000052cf067211 */ /* 0x000fc600078040ff */
[----:B------:R-:W3:Y:S01]  /*0160*/  LDG.E.U16 R87, desc[UR10][R2.64+0x40] ;  /* 0x0000400a02577981 */ /* 0x000ee2000c1e1500 */
[----:B------:R-:W-:Y:S01]  /*0170*/  LEA R8, P1, R206, R82, 0x8 ;  /* 0x00000052ce087211 */ /* 0x000fe200078240ff */
[----:B------:R-:W-:Y:S02]  /*0180*/  IMAD.WIDE.U32 R4, R177, 0x2, R4 ;  /* 0x00000002b1047825 */ /* 0x000fe400078e0004 */
[----:B------:R-:W4:Y:S04]  /*0190*/  LDG.E.U16 R88, desc[UR10][R2.64+0x80] ;  /* 0x0000800a02587981 */ /* 0x000f28000c1e1500 */
[----:B------:R0:W5:Y:S01]  /*01a0*/  LDG.E.U16 R89, desc[UR10][R2.64+0xc0] ;  /* 0x0000c00a02597981 */ /* 0x000162000c1e1500 */
[----:B------:R-:W-:-:S03]  /*01b0*/  LEA.HI.X R7, R0, R83, RZ, 0x1, P0 ;  /* 0x0000005300077211 */ /* 0x000fc600000f0cff */
[----:B------:R-:W2:Y:S04]  /*01c0*/  LDG.E.U16 R91, desc[UR10][R4.64] ;  /* 0x0000000a045b7981 */ /* 0x000ea8000c1e1500 */
[----:B------:R-:W4:Y:S01]  /*01d0*/  LDG.E.U16 R92, desc[UR10][R4.64+0x40] ;  /* 0x0000400a045c7981 */ /* 0x000f22000c1e1500 */
[----:B0-----:R-:W-:-:S03]  /*01e0*/  IMAD.SHL.U32 R2, R206, 0x80, RZ ;  /* 0x00000080ce027824 */ /* 0x001fc600078e00ff */
[----:B------:R-:W4:Y:S02]  /*01f0*/  LDG.E.U16 R85, desc[UR10][R4.64+0x80] ;  /* 0x0000800a04557981 */ /* 0x000f24000c1e1500 */
[----:B------:R-:W-:Y:S01]  /*0200*/  LEA.HI.X R9, R2, R83, RZ, 0x1, P1 ;  /* 0x0000005302097211 */ /* 0x000fe200008f0cff */
[C---:B------:R-:W-:Y:S01]  /*0210*/  IMAD.WIDE.U32 R2, R177.reuse, 0x2, R6 ;  /* 0x00000002b1027825 */ /* 0x040fe200078e0006 */
[----:B------:R0:W4:Y:S04]  /*0220*/  LDG.E.U16 R94, desc[UR10][R4.64+0xc0] ;  /* 0x0000c00a045e7981 */ /* 0x000128000c1e1500 */
[----:B------:R-:W3:Y:S04]  /*0230*/  LDG.E.U16 R96, desc[UR10][R2.64+0x80] ;  /* 0x0000800a02607981 */ /* 0x000ee8000c1e1500 */
[----:B------:R-:W4:Y:S01]  /*0240*/  LDG.E.U16 R95, desc[UR10][R2.64] ;  /* 0x0000000a025f7981 */ /* 0x000f22000c1e1500 */
[----:B0-----:R-:W-:-:S03]  /*0250*/  IMAD.WIDE.U32 R4, R177, 0x2, R8 ;  /* 0x00000002b1047825 */ /* 0x001fc600078e0008 */
[----:B------:R-:W4:Y:S04]  /*0260*/  LDG.E.U16 R93, desc[UR10][R2.64+0xc0] ;  /* 0x0000c00a025d7981 */ /* 0x000f28000c1e1500 */
[----:B------:R-:W4:Y:S04]  /*0270*/  LDG.E.U16 R98, desc[UR10][R4.64+0x40] ;  /* 0x0000400a04627981 */ /* 0x000f28000c1e1500 */
[----:B------:R0:W4:Y:S04]  /*0280*/  LDG.E.U16 R90, desc[UR10][R2.64+0x40] ;  /* 0x0000400a025a7981 */ /* 0x000128000c1e1500 */
[----:B------:R-:W4:Y:S04]  /*0290*/  LDG.E.U16 R99, desc[UR10][R4.64] ;  /* 0x0000000a04637981 */ /* 0x000f28000c1e1500 */
[----:B------:R-:W4:Y:S01]  /*02a0*/  LDG.E.U16 R97, desc[UR10][R4.64+0x80] ;  /* 0x0000800a04617981 */ /* 0x000f22000c1e1500 */
[----:B------:R-:W-:-:S02]  /*02b0*/  LOP3.LUT R205, R84, 0x10, RZ, 0xfc, !PT ;  /* 0x0000001054cd7812 */ /* 0x000fc400078efcff */
[C---:B------:R-:W-:Y:S01]  /*02c0*/  LOP3.LUT R204, R84.reuse, 0x14, RZ, 0xfc, !PT ;  /* 0x0000001454cc7812 */ /* 0x040fe200078efcff */
[----:B------:R1:W4:Y:S01]  /*02d0*/  LDG.E.U16 R242, desc[UR10][R4.64+0xc0] ;  /* 0x0000c00a04f27981 */ /* 0x000322000c1e1500 */
[C---:B------:R-:W-:Y:S01]  /*02e0*/  LEA R10, P0, R205.reuse, R82, 0x8 ;  /* 0x00000052cd0a7211 */ /* 0x040fe200078040ff */
[----:B------:R-:W-:Y:S01]  /*02f0*/  IMAD.SHL.U32 R0, R205, 0x80, RZ ;  /* 0x00000080cd007824 */ /* 0x000fe200078e00ff */
[----:B------:R-:W-:Y:S01]  /*0300*/  LOP3.LUT R203, R84, 0x18, RZ, 0xfc, !PT ;  /* 0x0000001854cb7812 */ /* 0x000fe200078efcff */
[----:B------:R-:W-:-:S03]  /*0310*/  IMAD.SHL.U32 R14, R204, 0x80, RZ ;  /* 0x00000080cc0e7824 */ /* 0x000fc600078e00ff */
[-C--:B------:R-:W-:Y:S01]  /*0320*/  LEA.HI.X R11, R0, R83.reuse, RZ, 0x1, P0 ;  /* 0x00000053000b7211 */ /* 0x080fe200000f0cff */
[----:B------:R-:W-:Y:S01]  /*0330*/  IMAD.SHL.U32 R0, R203, 0x80, RZ ;  /* 0x00000080cb007824 */ /* 0x000fe200078e00ff */
[-C--:B------:R-:W-:Y:S02]  /*0340*/  LEA R12, P1, R204, R82.reuse, 0x8 ;  /* 0x00000052cc0c7211 */ /* 0x080fe400078240ff */
[----:B------:R-:W-:Y:S01]  /*0350*/  LOP3.LUT R201, R84, 0x20, RZ, 0xfc, !PT ;  /* 0x0000002054c97812 */ /* 0x000fe200078efcff */
[----:B------:R-:W-:Y:S01]  /*0360*/  IMAD.WIDE.U32 R6, R177, 0x2, R10 ;  /* 0x00000002b1067825 */ /* 0x000fe200078e000a */
[----:B0-----:R-:W-:Y:S02]  /*0370*/  LEA R2, P0, R203, R82, 0x8 ;  /* 0x00000052cb027211 */ /* 0x001fe400078040ff */
[-C--:B------:R-:W-:Y:S02]  /*0380*/  LEA.HI.X R13, R14, R83.reuse, RZ, 0x1, P1 ;  /* 0x000000530e0d7211 */ /* 0x080fe400008f0cff */
[----:B------:R-:W-:Y:S01]  /*0390*/  LOP3.LUT R202, R84, 0x1c, RZ, 0xfc, !PT ;  /* 0x0000001c54ca7812 */ /* 0x000fe200078efcff */
[----:B------:R-:W4:Y:S01]  /*03a0*/  LDG.E.U16 R241, desc[UR10][R6.64] ;  /* 0x0000000a06f17981 */ /* 0x000f22000c1e1500 */
[----:B------:R-:W-:Y:S01]  /*03b0*/  LEA.HI.X R3, R0, R83, RZ, 0x1, P0 ;  /* 0x0000005300037211 */ /* 0x000fe200000f0cff */
[----:B------:R-:W-:-:S02]  /*03c0*/  IMAD.SHL.U32 R0, R201, 0x80, RZ ;  /* 0x00000080c9007824 */ /* 0x000fc400078e00ff */
[----:B------:R-:W4:Y:S01]  /*03d0*/  LDG.E.U16 R240, desc[UR10][R6.64+0x40] ;  /* 0x0000400a06f07981 */ /* 0x000f22000c1e1500 */
[----:B------:R-:W-:-:S03]  /*03e0*/  IMAD.WIDE.U32 R8, R177, 0x2, R12 ;  /* 0x00000002b1087825 */ /* 0x000fc600078e000c */
[----:B------:R-:W4:Y:S01]  /*03f0*/  LDG.E.U16 R239, desc[UR10][R6.64+0x80] ;  /* 0x0000800a06ef7981 */ /* 0x000f22000c1e1500 */
[----:B------:R-:W-:-:S03]  /*0400*/  LOP3.LUT R200, R84, 0x24, RZ, 0xfc, !PT ;  /* 0x0000002454c87812 */ /* 0x000fc600078efcff */
[----:B------:R0:W4:Y:S01]  /*0410*/  LDG.E.U16 R238, desc[UR10][R6.64+0xc0] ;  /* 0x0000c00a06ee7981 */ /* 0x000122000c1e1500 */
[C---:B------:R-:W-:Y:S01]  /*0420*/  IMAD.SHL.U32 R10, R202.reuse, 0x80, RZ ;  /* 0x00000080ca0a7824 */ /* 0x040fe200078e00ff */
[----:B-1----:R-:W-:Y:S01]  /*0430*/  LEA R4, P1, R202, R82, 0x8 ;  /* 0x00000052ca047211 */ /* 0x002fe200078240ff */
[----:B------:R-:W-:Y:S01]  /*0440*/  IMAD.WIDE.U32 R2, R177, 0x2, R2 ;  /* 0x00000002b1027825 */ /* 0x000fe200078e0002 */
[C---:B------:R-:W-:Y:S01]  /*0450*/  LOP3.LUT R199, R84.reuse, 0x28, RZ, 0xfc, !PT ;  /* 0x0000002854c77812 */ /* 0x040fe200078efcff */
[----:B------:R-:W4:Y:S01]  /*0460*/  LDG.E.U16 R237, desc[UR10][R8.64] ;  /* 0x0000000a08ed7981 */ /* 0x000f22000c1e1500 */
[----:B------:R-:W-:-:S03]  /*0470*/  LOP3.LUT R197, R84, 0x30, RZ, 0xfc, !PT ;  /* 0x0000003054c57812 */ /* 0x000fc600078efcff */
[----:B------:R-:W4:Y:S01]  /*0480*/  LDG.E.U16 R236, desc[UR10][R8.64+0x40] ;  /* 0x0000400a08ec7981 */ /* 0x000f22000c1e1500 */
[----:B0-----:R-:W-:Y:S01]  /*0490*/  LEA R6, P0, R201, R82, 0x8 ;  /* 0x00000052c9067211 */ /* 0x001fe200078040ff */
[----:B------:R-:W-:Y:S01]  /*04a0*/  IMAD.SHL.U32 R12, R200, 0x80, RZ ;  /* 0x00000080c80c7824 */ /* 0x000fe200078e00ff */
[-C--:B------:R-:W-:Y:S01]  /*04b0*/  LEA.HI.X R5, R10, R83.reuse, RZ, 0x1, P1 ;  /* 0x000000530a057211 */ /* 0x080fe200008f0cff */
[----:B------:R-:W4:Y:S01]  /*04c0*/  LDG.E.U16 R235, desc[UR10][R8.64+0x80] ;  /* 0x0000800a08eb7981 */ /* 0x000f22000c1e1500 */
[----:B------:R-:W-:Y:S01]  /*04d0*/  LEA.HI.X R7, R0, R83, RZ, 0x1, P0 ;  /* 0x0000005300077211 */ /* 0x000fe200000f0cff */
[----:B------:R-:W-:Y:S02]  /*04e0*/  IMAD.SHL.U32 R0, R199, 0x80, RZ ;  /* 0x00000080c7007824 */ /* 0x000fe400078e00ff */
[----:B------:R0:W4:Y:S01]  /*04f0*/  LDG.E.U16 R234, desc[UR10][R8.64+0xc0] ;  /* 0x0000c00a08ea7981 */ /* 0x000122000c1e1500 */
[----:B------:R-:W-:-:S03]  /*0500*/  IMAD.WIDE.U32 R6, R177, 0x2, R6 ;  /* 0x00000002b1067825 */ /* 0x000fc600078e0006 */
[----:B------:R-:W4:Y:S04]  /*0510*/  LDG.E.U16 R233, desc[UR10][R2.64] ;  /* 0x0000000a02e97981 */ /* 0x000f28000c1e1500 */
[----:B------:R-:W4:Y:S01]  /*0520*/  LDG.E.U16 R232, desc[UR10][R2.64+0x40] ;  /* 0x0000400a02e87981 */ /* 0x000f22000c1e1500 */
[----:B0-----:R-:W-:-:S03]  /*0530*/  LEA R8, P1, R200, R82, 0x8 ;  /* 0x00000052c8087211 */ /* 0x001fc600078240ff */
[----:B------:R-:W4:Y:S04]  /*0540*/  LDG.E.U16 R231, desc[UR10][R2.64+0x80] ;  /* 0x0000800a02e77981 */ /* 0x000f28000c1e1500 */
[----:B------:R0:W4:Y:S01]  /*0550*/  LDG.E.U16 R230, desc[UR10][R2.64+0xc0] ;  /* 0x0000c00a02e67981 */ /* 0x000122000c1e1500 */
[----:B------:R-:W-:Y:S01]  /*0560*/  IMAD.WIDE.U32 R4, R177, 0x2, R4 ;  /* 0x00000002b1047825 */ /* 0x000fe200078e0004 */
[----:B------:R-:W-:Y:S02]  /*0570*/  LEA.HI.X R9, R12, R83, RZ, 0x1, P1 ;  /* 0x000000530c097211 */ /* 0x000fe400008f0cff */
[C---:B------:R-:W-:Y:S01]  /*0580*/  LOP3.LUT R198, R84.reuse, 0x2c, RZ, 0xfc, !PT ;  /* 0x0000002c54c67812 */ /* 0x040fe200078efcff */
[----:B------:R-:W4:Y:S01]  /*0590*/  LDG.E.U16 R225, desc[UR10][R6.64] ;  /* 0x0000000a06e17981 */ /* 0x000f22000c1e1500 */
[----:B------:R-:W-:-:S03]  /*05a0*/  LOP3.LUT R196, R84, 0x34, RZ, 0xfc, !PT ;  /* 0x0000003454c47812 */ /* 0x000fc600078efcff */
[----:B------:R-:W4:Y:S01]  /*05b0*/  LDG.E.U16 R224, desc[UR10][R6.64+0x40] ;  /* 0x0000400a06e07981 */ /* 0x000f22000c1e1500 */
[----:B0-----:R-:W-:-:S03]  /*05c0*/  LEA R2, P0, R199, R82, 0x8 ;  /* 0x00000052c7027211 */ /* 0x001fc600078040ff */
[----:B------:R-:W4:Y:S01]  /*05d0*/  LDG.E.U16 R223, desc[UR10][R6.64+0x80] ;  /* 0x0000800a06df7981 */ /* 0x000f22000c1e1500 */
[----:B------:R-:W-:Y:S01]  /*05e0*/  LEA.HI.X R3, R0, R83, RZ, 0x1, P0 ;  /* 0x0000005300037211 */ /* 0x000fe200000f0cff */
[----:B------:R-:W-:Y:S02]  /*05f0*/  IMAD.SHL.U32 R0, R197, 0x80, RZ ;  /* 0x00000080c5007824 */ /* 0x000fe400078e00ff */
[----:B------:R0:W4:Y:S01]  /*0600*/  LDG.E.U16 R222, desc[UR10][R6.64+0xc0] ;  /* 0x0000c00a06de7981 */ /* 0x000122000c1e1500 */
[C---:B------:R-:W-:Y:S01]  /*0610*/  IMAD.WIDE.U32 R8, R177.reuse, 0x2, R8 ;  /* 0x00000002b1087825 */ /* 0x040fe200078e0008 */
[----:B------:R-:W-:Y:S02]  /*0620*/  LOP3.LUT R195, R84, 0x38, RZ, 0xfc, !PT ;  /* 0x0000003854c37812 */ /* 0x000fe400078efcff */
[----:B------:R-:W4:Y:S01]  /*0630*/  LDG.E.U16 R229, desc[UR10][R4.64] ;  /* 0x0000000a04e57981 */ /* 0x000f22000c1e1500 */
[----:B------:R-:W-:Y:S02]  /*0640*/  IMAD.SHL.U32 R10, R198, 0x80, RZ ;  /* 0x00000080c60a7824 */ /* 0x000fe400078e00ff */
[----:B------:R-:W-:Y:S01]  /*0650*/  IMAD.WIDE.U32 R2, R177, 0x2, R2 ;  /* 0x00000002b1027825 */ /* 0x000fe200078e0002 */
[----:B------:R-:W4:Y:S01]  /*0660*/  LDG.E.U16 R228, desc[UR10][R4.64+0x40] ;  /* 0x0000400a04e47981 */ /* 0x000f22000c1e1500 */
[----:B0-----:R-:W-:-:S03]  /*0670*/  LEA R6, P0, R197, R82, 0x8 ;  /* 0x00000052c5067211 */ /* 0x001fc600078040ff */
[----:B------:R-:W4:Y:S01]  /*0680*/  LDG.E.U16 R227, desc[UR10][R4.64+0x80] ;  /* 0x0000800a04e37981 */ /* 0x000f22000c1e1500 */
[----:B------:R-:W-:-:S03]  /*0690*/  LEA.HI.X R7, R0, R83, RZ, 0x1, P0 ;  /* 0x0000005300077211 */ /* 0x000fc600000f0cff */
[----:B------:R0:W4:Y:S01]  /*06a0*/  LDG.E.U16 R226, desc[UR10][R4.64+0xc0] ;  /* 0x0000c00a04e27981 */ /* 0x000122000c1e1500 */
[----:B------:R-:W-:Y:S01]  /*06b0*/  IMAD.SHL.U32 R12, R196, 0x80, RZ ;  /* 0x00000080c40c7824 */ /* 0x000fe200078e00ff */
[----:B------:R-:W-:Y:S01]  /*06c0*/  LOP3.LUT R193, R84, 0x40, RZ, 0xfc, !PT ;  /* 0x0000004054c17812 */ /* 0x000fe200078efcff */
[----:B------:R-:W-:Y:S01]  /*06d0*/  IMAD.SHL.U32 R0, R195, 0x80, RZ ;  /* 0x00000080c3007824 */ /* 0x000fe200078e00ff */
[----:B------:R-:W4:Y:S04]  /*06e0*/  LDG.E.U16 R221, desc[UR10][R8.64] ;  /* 0x0000000a08dd7981 */ /* 0x000f28000c1e1500 */
[----:B------:R-:W4:Y:S01]  /*06f0*/  LDG.E.U16 R220, desc[UR10][R8.64+0x40] ;  /* 0x0000400a08dc7981 */ /* 0x000f22000c1e1500 */
[----:B0-----:R-:W-:-:S03]  /*0700*/  LEA R4, P1, R198, R82, 0x8 ;  /* 0x00000052c6047211 */ /* 0x001fc600078240ff */
[----:B------:R-:W4:Y:S01]  /*0710*/  LDG.E.U16 R219, desc[UR10][R8.64+0x80] ;  /* 0x0000800a08db7981 */ /* 0x000f22000c1e1500 */
[----:B------:R-:W-:-:S03]  /*0720*/  LEA.HI.X R5, R10, R83, RZ, 0x1, P1 ;  /* 0x000000530a057211 */ /* 0x000fc600008f0cff */
        /* <DEDUP_REMOVED lines=54> */
[----:B------:R-:W-:-:S03]  /*0a90*/  IMAD.WIDE.U32 R8, R177, 0x2, R8 ;  /* 0x00000002b1087825 */ /* 0x000fc600078e0008 */
[----:B------:R-:W4:Y:S01]  /*0aa0*/  LDG.E.U16 R164, desc[UR10][R4.64] ;  /* 0x0000000a04a47981 */ /* 0x000f22000c1e1500 */
[----:B------:R-:W-:-:S03]  /*0ab0*/  IMAD.SHL.U32 R10, R190, 0x80, RZ ;  /* 0x00000080be0a7824 */ /* 0x000fc600078e00ff */
[----:B------:R-:W4:Y:S01]  /*0ac0*/  LDG.E.U16 R163, desc[UR10][R4.64+0x40] ;  /* 0x0000400a04a37981 */ /* 0x000f22000c1e1500 */
[----:B0-----:R-:W-:-:S03]  /*0ad0*/  LEA R6, P0, R189, R82, 0x8 ;  /* 0x00000052bd067211 */ /* 0x001fc600078040ff */
[----:B------:R-:W4:Y:S01]  /*0ae0*/  LDG.E.U16 R162, desc[UR10][R4.64+0x80] ;  /* 0x0000800a04a27981 */ /* 0x000f22000c1e1500 */
[----:B------:R-:W-:-:S03]  /*0af0*/  LEA.HI.X R7, R0, R83, RZ, 0x1, P0 ;  /* 0x0000005300077211 */ /* 0x000fc600000f0cff */
[----:B------:R0:W4:Y:S01]  /*0b00*/  LDG.E.U16 R161, desc[UR10][R4.64+0xc0] ;  /* 0x0000c00a04a17981 */ /* 0x000122000c1e1500 */
[----:B------:R-:W-:Y:S01]  /*0b10*/  IMAD.SHL.U32 R12, R188, 0x80, RZ ;  /* 0x00000080bc0c7824 */ /* 0x000fe200078e00ff */
[C---:B------:R-:W-:Y:S01]  /*0b20*/  LOP3.LUT R187, R84.reuse, 0x58, RZ, 0xfc, !PT ;  /* 0x0000005854bb7812 */ /* 0x040fe200078efcff */
[----:B------:R-:W-:Y:S01]  /*0b30*/  IMAD.WIDE.U32 R2, R177, 0x2, R2 ;  /* 0x00000002b1027825 */ /* 0x000fe200078e0002 */
[----:B------:R-:W4:Y:S01]  /*0b40*/  LDG.E.U16 R155, desc[UR10][R8.64] ;  /* 0x0000000a089b7981 */ /* 0x000f22000c1e1500 */
[----:B------:R-:W-:-:S03]  /*0b50*/  LOP3.LUT R186, R84, 0x5c, RZ, 0xfc, !PT ;  /* 0x0000005c54ba7812 */ /* 0x000fc600078efcff */
[----:B------:R-:W4:Y:S01]  /*0b60*/  LDG.E.U16 R154, desc[UR10][R8.64+0x40] ;  /* 0x0000400a089a7981 */ /* 0x000f22000c1e1500 */
[----:B0-----:R-:W-:-:S03]  /*0b70*/  LEA R4, P1, R190, R82, 0x8 ;  /* 0x00000052be047211 */ /* 0x001fc600078240ff */
[----:B------:R-:W4:Y:S01]  /*0b80*/  LDG.E.U16 R153, desc[UR10][R8.64+0x80] ;  /* 0x0000800a08997981 */ /* 0x000f22000c1e1500 */
[----:B------:R-:W-:-:S03]  /*0b90*/  LEA.HI.X R5, R10, R83, RZ, 0x1, P1 ;  /* 0x000000530a057211 */ /* 0x000fc600008f0cff */
[----:B------:R0:W4:Y:S01]  /*0ba0*/  LDG.E.U16 R152, desc[UR10][R8.64+0xc0] ;  /* 0x0000c00a08987981 */ /* 0x000122000c1e1500 */
[----:B------:R-:W-:Y:S01]  /*0bb0*/  IMAD.WIDE.U32 R6, R177, 0x2, R6 ;  /* 0x00000002b1067825 */ /* 0x000fe200078e0006 */
[----:B------:R-:W-:Y:S02]  /*0bc0*/  LOP3.LUT R185, R84, 0x60, RZ, 0xfc, !PT ;  /* 0x0000006054b97812 */ /* 0x000fe400078efcff */
[----:B------:R-:W4:Y:S01]  /*0bd0*/  LDG.E.U16 R151, desc[UR10][R2.64] ;  /* 0x0000000a02977981 */ /* 0x000f22000c1e1500 */
[----:B------:R-:W-:Y:S02]  /*0be0*/  IMAD.SHL.U32 R0, R187, 0x80, RZ ;  /* 0x00000080bb007824 */ /* 0x000fe400078e00ff */
[----:B------:R-:W-:Y:S01]  /*0bf0*/  IMAD.WIDE.U32 R4, R177, 0x2, R4 ;  /* 0x00000002b1047825 */ /* 0x000fe200078e0004 */
[----:B------:R-:W4:Y:S01]  /*0c00*/  LDG.E.U16 R150, desc[UR10][R2.64+0x40] ;  /* 0x0000400a02967981 */ /* 0x000f22000c1e1500 */
[----:B0-----:R-:W-:Y:S02]  /*0c10*/  LEA R8, P1, R188, R82, 0x8 ;  /* 0x00000052bc087211 */ /* 0x001fe400078240ff */
[----:B------:R-:W-:Y:S01]  /*0c20*/  IMAD.SHL.U32 R10, R186, 0x80, RZ ;  /* 0x00000080ba0a7824 */ /* 0x000fe200078e00ff */
[----:B------:R-:W4:Y:S01]  /*0c30*/  LDG.E.U16 R149, desc[UR10][R2.64+0x80] ;  /* 0x0000800a02957981 */ /* 0x000f22000c1e1500 */
[----:B------:R-:W-:-:S03]  /*0c40*/  LEA.HI.X R9, R12, R83, RZ, 0x1, P1 ;  /* 0x000000530c097211 */ /* 0x000fc600008f0cff */
[----:B------:R0:W4:Y:S04]  /*0c50*/  LDG.E.U16 R148, desc[UR10][R2.64+0xc0] ;  /* 0x0000c00a02947981 */ /* 0x000128000c1e1500 */
[----:B------:R-:W4:Y:S01]  /*0c60*/  LDG.E.U16 R143, desc[UR10][R6.64] ;  /* 0x0000000a068f7981 */ /* 0x000f22000c1e1500 */
[----:B------:R-:W-:-:S03]  /*0c70*/  IMAD.WIDE.U32 R8, R177, 0x2, R8 ;  /* 0x00000002b1087825 */ /* 0x000fc600078e0008 */
[----:B------:R-:W4:Y:S01]  /*0c80*/  LDG.E.U16 R142, desc[UR10][R6.64+0x40] ;  /* 0x0000400a068e7981 */ /* 0x000f22000c1e1500 */
[----:B0-----:R-:W-:-:S03]  /*0c90*/  LEA R2, P0, R187, R82, 0x8 ;  /* 0x00000052bb027211 */ /* 0x001fc600078040ff */
[----:B------:R-:W4:Y:S04]  /*0ca0*/  LDG.E.U16 R141, desc[UR10][R6.64+0x80] ;  /* 0x0000800a068d7981 */ /* 0x000f28000c1e1500 */
[----:B------:R0:W4:Y:S01]  /*0cb0*/  LDG.E.U16 R140, desc[UR10][R6.64+0xc0] ;  /* 0x0000c00a068c7981 */ /* 0x000122000c1e1500 */
[----:B------:R-:W-:Y:S01]  /*0cc0*/  LEA.HI.X R3, R0, R83, RZ, 0x1, P0 ;  /* 0x0000005300037211 */ /* 0x000fe200000f0cff */
[----:B------:R-:W-:Y:S01]  /*0cd0*/  IMAD.SHL.U32 R0, R185, 0x80, RZ ;  /* 0x00000080b9007824 */ /* 0x000fe200078e00ff */
[----:B------:R-:W-:Y:S01]  /*0ce0*/  LOP3.LUT R184, R84, 0x64, RZ, 0xfc, !PT ;  /* 0x0000006454b87812 */ /* 0x000fe200078efcff */
[----:B------:R-:W4:Y:S04]  /*0cf0*/  LDG.E.U16 R147, desc[UR10][R4.64] ;  /* 0x0000000a04937981 */ /* 0x000f28000c1e1500 */
[----:B------:R-:W4:Y:S01]  /*0d00*/  LDG.E.U16 R146, desc[UR10][R4.64+0x40] ;  /* 0x0000400a04927981 */ /* 0x000f22000c1e1500 */
[----:B0-----:R-:W-:-:S03]  /*0d10*/  LEA R6, P1, R186, R82, 0x8 ;  /* 0x00000052ba067211 */ /* 0x001fc600078240ff */
[----:B------:R-:W4:Y:S01]  /*0d20*/  LDG.E.U16 R145, desc[UR10][R4.64+0x80] ;  /* 0x0000800a04917981 */ /* 0x000f22000c1e1500 */
[----:B------:R-:W-:-:S03]  /*0d30*/  LEA.HI.X R7, R10, R83, RZ, 0x1, P1 ;  /* 0x000000530a077211 */ /* 0x000fc600008f0cff */
[----:B------:R0:W4:Y:S01]  /*0d40*/  LDG.E.U16 R144, desc[UR10][R4.64+0xc0] ;  /* 0x0000c00a04907981 */ /* 0x000122000c1e1500 */
[----:B------:R-:W-:Y:S01]  /*0d50*/  LOP3.LUT R183, R84, 0x68, RZ, 0xfc, !PT ;  /* 0x0000006854b77812 */ /* 0x000fe200078efcff */
[----:B------:R-:W-:Y:S02]  /*0d60*/  IMAD.SHL.U32 R12, R184, 0x80, RZ ;  /* 0x00000080b80c7824 */ /* 0x000fe400078e00ff */
[----:B------:R-:W4:Y:S01]  /*0d70*/  LDG.E.U16 R139, desc[UR10][R8.64] ;  /* 0x0000000a088b7981 */ /* 0x000f22000c1e1500 */
[----:B------:R-:W-:Y:S01]  /*0d80*/  IMAD.WIDE.U32 R6, R177, 0x2, R6 ;  /* 0x00000002b1067825 */ /* 0x000fe200078e0006 */
[----:B------:R-:W-:Y:S02]  /*0d90*/  LOP3.LUT R182, R84, 0x6c, RZ, 0xfc, !PT ;  /* 0x0000006c54b67812 */ /* 0x000fe400078efcff */
[----:B------:R-:W4:Y:S01]  /*0da0*/  LDG.E.U16 R138, desc[UR10][R8.64+0x40] ;  /* 0x0000400a088a7981 */ /* 0x000f22000c1e1500 */
[----:B0-----:R-:W-:-:S03]  /*0db0*/  LEA R4, P0, R185, R82, 0x8 ;  /* 0x00000052b9047211 */ /* 0x001fc600078040ff */
[----:B------:R-:W4:Y:S01]  /*0dc0*/  LDG.E.U16 R137, desc[UR10][R8.64+0x80] ;  /* 0x0000800a08897981 */ /* 0x000f22000c1e1500 */
[----:B------:R-:W-:-:S03]  /*0dd0*/  LEA.HI.X R5, R0, R83, RZ, 0x1, P0 ;  /* 0x0000005300057211 */ /* 0x000fc600000f0cff */
[----:B------:R0:W4:Y:S01]  /*0de0*/  LDG.E.U16 R136, desc[UR10][R8.64+0xc0] ;  /* 0x0000c00a08887981 */ /* 0x000122000c1e1500 */
[----:B------:R-:W-:Y:S01]  /*0df0*/  IMAD.SHL.U32 R0, R183, 0x80, RZ ;  /* 0x00000080b7007824 */ /* 0x000fe200078e00ff */
[----:B------:R-:W-:Y:S01]  /*0e00*/  LOP3.LUT R181, R84, 0x70, RZ, 0xfc, !PT ;  /* 0x0000007054b57812 */ /* 0x000fe200078efcff */
[C---:B------:R-:W-:Y:S01]  /*0e10*/  IMAD.WIDE.U32 R4, R177.reuse, 0x2, R4 ;  /* 0x00000002b1047825 */ /* 0x040fe200078e0004 */
[----:B------:R-:W4:Y:S03]  /*0e20*/  LDG.E.U16 R131, desc[UR10][R6.64] ;  /* 0x0000000a06837981 */ /* 0x000f26000c1e1500 */
[----:B------:R-:W-:Y:S01]  /*0e30*/  IMAD.SHL.U32 R10, R182, 0x80, RZ ;  /* 0x00000080b60a7824 */ /* 0x000fe200078e00ff */
[----:B------:R-:W4:Y:S01]  /*0e40*/  LDG.E.U16 R130, desc[UR10][R6.64+0x40] ;  /* 0x0000400a06827981 */ /* 0x000f22000c1e1500 */
[----:B0-----:R-:W-:Y:S01]  /*0e50*/  IMAD.WIDE.U32 R8, R177, 0x2, R2 ;  /* 0x00000002b1087825 */ /* 0x001fe200078e0002 */
[----:B------:R-:W-:-:S02]  /*0e60*/  LEA R2, P1, R184, R82, 0x8 ;  /* 0x00000052b8027211 */ /* 0x000fc400078240ff */
[----:B------:R-:W4:Y:S02]  /*0e70*/  LDG.E.U16 R129, desc[UR10][R6.64+0x80] ;  /* 0x0000800a06817981 */ /* 0x000f24000c1e1500 */
[----:B------:R-:W-:Y:S02]  /*0e80*/  LEA.HI.X R3, R12, R83, RZ, 0x1, P1 ;  /* 0x000000530c037211 */ /* 0x000fe400008f0cff */
[----:B------:R-:W4:Y:S04]  /*0e90*/  LDG.E.U16 R135, desc[UR10][R8.64] ;  /* 0x0000000a08877981 */ /* 0x000f28000c1e1500 */
[----:B------:R-:W4:Y:S04]  /*0ea0*/  LDG.E.U16 R134, desc[UR10][R8.64+0x40] ;  /* 0x0000400a08867981 */ /* 0x000f28000c1e1500 */
[----:B------:R-:W4:Y:S04]  /*0eb0*/  LDG.E.U16 R133, desc[UR10][R8.64+0x80] ;  /* 0x0000800a08857981 */ /* 0x000f28000c1e1500 */
[----:B------:R0:W4:Y:S04]  /*0ec0*/  LDG.E.U16 R132, desc[UR10][R8.64+0xc0] ;  /* 0x0000c00a08847981 */ /* 0x000128000c1e1500 */
[----:B------:R1:W4:Y:S01]  /*0ed0*/  LDG.E.U16 R128, desc[UR10][R6.64+0xc0] ;  /* 0x0000c00a06807981 */ /* 0x000322000c1e1500 */
[----:B------:R-:W-:-:S03]  /*0ee0*/  LOP3.LUT R180, R84, 0x74, RZ, 0xfc, !PT ;  /* 0x0000007454b47812 */ /* 0x000fc600078efcff */
[----:B------:R-:W4:Y:S01]  /*0ef0*/  LDG.E.U16 R127, desc[UR10][R4.64] ;  /* 0x0000000a047f7981 */ /* 0x000f22000c1e1500 */
[----:B0-----:R-:W-:-:S03]  /*0f00*/  LEA R8, P0, R183, R82, 0x8 ;  /* 0x00000052b7087211 */ /* 0x001fc600078040ff */
[----:B------:R-:W4:Y:S01]  /*0f10*/  LDG.E.U16 R126, desc[UR10][R4.64+0x40] ;  /* 0x0000400a047e7981 */ /* 0x000f22000c1e1500 */
[----:B-1----:R-:W-:Y:S02]  /*0f20*/  LEA R6, P1, R182, R82, 0x8 ;  /* 0x00000052b6067211 */ /* 0x002fe400078240ff */
[-C--:B------:R-:W-:Y:S01]  /*0f30*/  LEA.HI.X R9, R0, R83.reuse, RZ, 0x1, P0 ;  /* 0x0000005300097211 */ /* 0x080fe200000f0cff */
[----:B------:R-:W4:Y:S01]  /*0f40*/  LDG.E.U16 R125, desc[UR10][R4.64+0x80] ;  /* 0x0000800a047d7981 */ /* 0x000f22000c1e1500 */
[----:B------:R-:W-:Y:S01]  /*0f50*/  IMAD.SHL.U32 R0, R181, 0x80, RZ ;  /* 0x00000080b5007824 */ /* 0x000fe200078e00ff */
[----:B------:R-:W-:Y:S02]  /*0f60*/  LEA.HI.X R7, R10, R83, RZ, 0x1, P1 ;  /* 0x000000530a077211 */ /* 0x000fe400008f0cff */
[----:B------:R0:W4:Y:S01]  /*0f70*/  LDG.E.U16 R124, desc[UR10][R4.64+0xc0] ;  /* 0x0000c00a047c7981 */ /* 0x000122000c1e1500 */
[----:B------:R-:W-:Y:S01]  /*0f80*/  IMAD.WIDE.U32 R2, R177, 0x2, R2 ;  /* 0x00000002b1027825 */ /* 0x000fe200078e0002 */
[----:B------:R-:W-:-:S03]  /*0f90*/  LOP3.LUT R179, R84, 0x78, RZ, 0xfc, !PT ;  /* 0x0000007854b37812 */ /* 0x000fc600078efcff */
[----:B------:R-:W-:Y:S01]  /*0fa0*/  IMAD.WIDE.U32 R8, R177, 0x2, R8 ;  /* 0x00000002b1087825 */ /* 0x000fe200078e0008 */
[----:B------:R-:W4:Y:S01]  /*0fb0*/  LDG.E.U16 R123, desc[UR10][R2.64] ;  /* 0x0000000a027b7981 */ /* 0x000f22000c1e1500 */
[----:B0-----:R-:W-:Y:S02]  /*0fc0*/  LEA R4, P0, R181, R82, 0x8 ;  /* 0x00000052b5047211 */ /* 0x001fe400078040ff */
[----:B------:R-:W-:Y:S01]  /*0fd0*/  IMAD.WIDE.U32 R6, R177, 0x2, R6 ;  /* 0x00000002b1067825 */ /* 0x000fe200078e0006 */
[----:B------:R-:W4:Y:S01]  /*0fe0*/  LDG.E.U16 R122, desc[UR10][R2.64+0x40] ;  /* 0x0000400a027a7981 */ /* 0x000f22000c1e1500 */
[----:B------:R-:W-:Y:S02]  /*0ff0*/  LEA.HI.X R5, R0, R83, RZ, 0x1, P0 ;  /* 0x0000005300057211 */ /* 0x000fe400000f0cff */
[----:B------:R-:W-:Y:S01]  /*1000*/  IMAD.SHL.U32 R12, R180, 0x80, RZ ;  /* 0x00000080b40c7824 */ /* 0x000fe200078e00ff */
[----:B------:R-:W4:Y:S01]  /*1010*/  LDG.E.U16 R121, desc[UR10][R2.64+0x80] ;  /* 0x0000800a02797981 */ /* 0x000f22000c1e1500 */
[----:B------:R-:W-:-:S03]  /*1020*/  LOP3.LUT R178, R84, 0x7c, RZ, 0xfc, !PT ;  /* 0x0000007c54b27812 */ /* 0x000fc600078efcff */
[----:B------:R0:W4:Y:S01]  /*1030*/  LDG.E.U16 R120, desc[UR10][R2.64+0xc0] ;  /* 0x0000c00a02787981 */ /* 0x000122000c1e1500 */
[----:B------:R-:W-:-:S03]  /*1040*/  IMAD.WIDE.U32 R4, R177, 0x2, R4 ;  /* 0x00000002b1047825 */ /* 0x000fc600078e0004 */
[----:B------:R-:W4:Y:S01]  /*1050*/  LDG.E.U16 R119, desc[UR10][R8.64] ;  /* 0x0000000a08777981 */ /* 0x000f22000c1e1500 */
[----:B------:R-:W-:-:S03]  /*1060*/  IMAD.SHL.U32 R0, R179, 0x80, RZ ;  /* 0x00000080b3007824 */ /* 0x000fc600078e00ff */
[----:B------:R-:W4:Y:S01]  /*1070*/  LDG.E.U16 R118, desc[UR10][R8.64+0x40] ;  /* 0x0000400a08767981 */ /* 0x000f22000c1e1500 */
[----:B0-----:R-:W-:-:S03]  /*1080*/  LEA R2, P1, R180, R82, 0x8 ;  /* 0x00000052b4027211 */ /* 0x001fc600078240ff */
[----:B------:R-:W4:Y:S01]  /*1090*/  LDG.E.U16 R117, desc[UR10][R8.64+0x80] ;  /* 0x0000800a08757981 */ /* 0x000f22000c1e1500 */
[----:B------:R-:W-:Y:S01]  /*10a0*/  IMAD.SHL.U32 R10, R178, 0x80, RZ ;  /* 0x00000080b20a7824 */ /* 0x000fe200078e00ff */
[----:B------:R-:W-:Y:S02]  /*10b0*/  LEA.HI.X R3, R12, R83, RZ, 0x1, P1 ;  /* 0x000000530c037211 */ /* 0x000fe400008f0cff */
[----:B------:R0:W4:Y:S04]  /*10c0*/  LDG.E.U16 R116, desc[UR10][R8.64+0xc0] ;  /* 0x0000c00a08747981 */ /* 0x000128000c1e1500 */
[----:B------:R-:W4:Y:S04]  /*10d0*/  LDG.E.U16 R115, desc[UR10][R6.64] ;  /* 0x0000000a06737981 */ /* 0x000f28000c1e1500 */
[----:B------:R-:W4:Y:S01]  /*10e0*/  LDG.E.U16 R114, desc[UR10][R6.64+0x40] ;  /* 0x0000400a06727981 */ /* 0x000f22000c1e1500 */
[----:B0-----:R-:W-:-:S03]  /*10f0*/  LEA R8, P0, R179, R82, 0x8 ;  /* 0x00000052b3087211 */ /* 0x001fc600078040ff */
[----:B------:R-:W4:Y:S04]  /*1100*/  LDG.E.U16 R113, desc[UR10][R6.64+0x80] ;  /* 0x0000800a06717981 */ /* 0x000f28000c1e1500 */
[----:B------:R0:W4:Y:S01]  /*1110*/  LDG.E.U16 R112, desc[UR10][R6.64+0xc0] ;  /* 0x0000c00a06707981 */ /* 0x000122000c1e1500 */
[----:B------:R-:W-:-:S03]  /*1120*/  LEA.HI.X R9, R0, R83, RZ, 0x1, P0 ;  /* 0x0000005300097211 */ /* 0x000fc600000f0cff */
[----:B------:R-:W4:Y:S04]  /*1130*/  LDG.E.U16 R111, desc[UR10][R4.64] ;  /* 0x0000000a046f7981 */ /* 0x000f28000c1e1500 */
[----:B------:R-:W4:Y:S01]  /*1140*/  LDG.E.U16 R110, desc[UR10][R4.64+0x40] ;  /* 0x0000400a046e7981 */ /* 0x000f22000c1e1500 */
[----:B0-----:R-:W-:Y:S02]  /*1150*/  LOP3.LUT R7, R84, 0x80, RZ, 0xfc, !PT ;  /* 0x0000008054077812 */ /* 0x001fe400078efcff */
[----:B------:R-:W-:Y:S01]  /*1160*/  LEA R6, P1, R178, R82, 0x8 ;  /* 0x00000052b2067211 */ /* 0x000fe200078240ff */
[----:B------:R-:W4:Y:S02]  /*1170*/  LDG.E.U16 R109, desc[UR10][R4.64+0x80] ;  /* 0x0000800a046d7981 */ /* 0x000f24000c1e1500 */
[----:B------:R-:W-:-:S02]  /*1180*/  IMAD.SHL.U32 R0, R7, 0x80, RZ ;  /* 0x0000008007007824 */ /* 0x000fc400078e00ff */
[----:B------:R0:W4:Y:S01]  /*1190*/  LDG.E.U16 R108, desc[UR10][R4.64+0xc0] ;  /* 0x0000c00a046c7981 */ /* 0x000122000c1e1500 */
[----:B------:R-:W-:Y:S01]  /*11a0*/  IMAD.WIDE.U32 R8, R177, 0x2, R8 ;  /* 0x00000002b1087825 */ /* 0x000fe200078e0008 */
[----:B------:R-:W-:-:S03]  /*11b0*/  LOP3.LUT R11, R84, 0x84, RZ, 0xfc, !PT ;  /* 0x00000084540b7812 */ /* 0x000fc600078efcff */
[----:B------:R-:W-:Y:S01]  /*11c0*/  IMAD.WIDE.U32 R2, R177, 0x2, R2 ;  /* 0x00000002b1027825 */ /* 0x000fe200078e0002 */
[----:B------:R-:W4:Y:S01]  /*11d0*/  LDG.E.U16 R81, desc[UR10][R8.64] ;  /* 0x0000000a08517981 */ /* 0x000f22000c1e1500 */
[----:B0-----:R-:W-:-:S03]  /*11e0*/  LEA R4, P0, R7, R82, 0x8 ;  /* 0x0000005207047211 */ /* 0x001fc600078040ff */
[----:B------:R-:W4:Y:S01]  /*11f0*/  LDG.E.U16 R80, desc[UR10][R8.64+0x40] ;  /* 0x0000400a08507981 */ /* 0x000f22000c1e1500 */
[----:B------:R-:W-:-:S03]  /*1200*/  LEA.HI.X R7, R10, R83, RZ, 0x1, P1 ;  /* 0x000000530a077211 */ /* 0x000fc600008f0cff */
[----:B------:R-:W4:Y:S01]  /*1210*/  LDG.E.U16 R79, desc[UR10][R8.64+0x80] ;  /* 0x0000800a084f7981 */ /* 0x000f22000c1e1500 */
[----:B------:R-:W-:-:S03]  /*1220*/  IMAD.WIDE.U32 R6, R177, 0x2, R6 ;  /* 0x00000002b1067825 */ /* 0x000fc600078e0006 */
[----:B------:R0:W4:Y:S01]  /*1230*/  LDG.E.U16 R78, desc[UR10][R8.64+0xc0] ;  /* 0x0000c00a084e7981 */ /* 0x000122000c1e1500 */
[----:B------:R-:W-:-:S03]  /*1240*/  IMAD.SHL.U32 R12, R11, 0x80, RZ ;  /* 0x000000800b0c7824 */ /* 0x000fc600078e00ff */
[----:B------:R-:W4:Y:S01]  /*1250*/  LDG.E.U16 R77, desc[UR10][R6.64] ;  /* 0x0000000a064d7981 */ /* 0x000f22000c1e1500 */
[----:B------:R-:W-:-:S03]  /*1260*/  LEA.HI.X R5, R0, R83, RZ, 0x1, P0 ;  /* 0x0000005300057211 */ /* 0x000fc600000f0cff */
[----:B------:R-:W4:Y:S01]  /*1270*/  LDG.E.U16 R76, desc[UR10][R6.64+0x40] ;  /* 0x0000400a064c7981 */ /* 0x000f22000c1e1500 */
[----:B0-----:R-:W-:-:S03]  /*1280*/  LOP3.LUT R9, R84, 0x88, RZ, 0xfc, !PT ;  /* 0x0000008854097812 */ /* 0x001fc600078efcff */
[----:B------:R-:W4:Y:S04]  /*1290*/  LDG.E.U16 R75, desc[UR10][R6.64+0x80] ;  /* 0x0000800a064b7981 */ /* 0x000f28000c1e1500 */
[----:B------:R0:W4:Y:S01]  /*12a0*/  LDG.E.U16 R74, desc[UR10][R6.64+0xc0] ;  /* 0x0000c00a064a7981 */ /* 0x000122000c1e1500 */
[----:B------:R-:W-:-:S03]  /*12b0*/  IMAD.SHL.U32 R0, R9, 0x80, RZ ;  /* 0x0000008009007824 */ /* 0x000fc600078e00ff */
[----:B------:R-:W4:Y:S04]  /*12c0*/  LDG.E.U16 R107, desc[UR10][R2.64] ;  /* 0x0000000a026b7981 */ /* 0x000f28000c1e1500 */
[----:B------:R-:W4:Y:S01]  /*12d0*/  LDG.E.U16 R106, desc[UR10][R2.64+0x40] ;  /* 0x0000400a026a7981 */ /* 0x000f22000c1e1500 */
[----:B0-----:R-:W-:-:S03]  /*12e0*/  LOP3.LUT R7, R84, 0x8c, RZ, 0xfc, !PT ;  /* 0x0000008c54077812 */ /* 0x001fc600078efcff */
[----:B------:R-:W4:Y:S04]  /*12f0*/  LDG.E.U16 R105, desc[UR10][R2.64+0x80] ;  /* 0x0000800a02697981 */ /* 0x000f28000c1e1500 */
[----:B------:R0:W4:Y:S01]  /*1300*/  LDG.E.U16 R104, desc[UR10][R2.64+0xc0] ;  /* 0x0000c00a02687981 */ /* 0x000122000c1e1500 */
[-C--:B------:R-:W-:Y:S01]  /*1310*/  LEA R8, P0, R9, R82.reuse, 0x8 ;  /* 0x0000005209087211 */ /* 0x080fe200078040ff */
[----:B------:R-:W-:Y:S01]  /*1320*/  IMAD.SHL.U32 R10, R7, 0x80, RZ ;  /* 0x00000080070a7824 */ /* 0x000fe200078e00ff */
[----:B0-----:R-:W-:-:S04]  /*1330*/  LEA R2, P1, R11, R82, 0x8 ;  /* 0x000000520b027211 */ /* 0x001fc800078240ff */
[-C--:B------:R-:W-:Y:S02]  /*1340*/  LEA.HI.X R3, R12, R83.reuse, RZ, 0x1, P1 ;  /* 0x000000530c037211 */ /* 0x080fe400008f0cff */
[----:B------:R-:W-:Y:S02]  /*1350*/  LEA R6, P1, R7, R82, 0x8 ;  /* 0x0000005207067211 */ /* 0x000fe400078240ff */
[-C--:B------:R-:W-:Y:S02]  /*1360*/  LEA.HI.X R9, R0, R83.reuse, RZ, 0x1, P0 ;  /* 0x0000005300097211 */ /* 0x080fe400000f0cff */
[----:B------:R-:W-:Y:S01]  /*1370*/  LEA.HI.X R7, R10, R83, RZ, 0x1, P1 ;  /* 0x000000530a077211 */ /* 0x000fe200008f0cff */
[----:B------:R-:W-:Y:S01]  /*1380*/  IMAD.WIDE.U32 R4, R177, 0x2, R4 ;  /* 0x00000002b1047825 */ /* 0x000fe200078e0004 */
[----:B------:R-:W-:-:S03]  /*1390*/  LOP3.LUT R11, R84, 0x90, RZ, 0xfc, !PT ;  /* 0x00000090540b7812 */ /* 0x000fc600078efcff */
[C---:B------:R-:W-:Y:S01]  /*13a0*/  IMAD.WIDE.U32 R8, R177.reuse, 0x2, R8 ;  /* 0x00000002b1087825 */ /* 0x040fe200078e0008 */
[----:B------:R-:W-:Y:S01]  /*13b0*/  LOP3.LUT R13, R84, 0x94, RZ, 0xfc, !PT ;  /* 0x00000094540d7812 */ /* 0x000fe200078efcff */
[----:B------:R-:W4:Y:S02]  /*13c0*/  LDG.E.U16 R73, desc[UR10][R4.64] ;  /* 0x0000000a04497981 */ /* 0x000f24000c1e1500 */
[C---:B------:R-:W-:Y:S02]  /*13d0*/  IMAD.WIDE.U32 R6, R177.reuse, 0x2, R6 ;  /* 0x00000002b1067825 */ /* 0x040fe400078e0006 */
[----:B------:R-:W4:Y:S02]  /*13e0*/  LDG.E.U16 R72, desc[UR10][R4.64+0x40] ;  /* 0x0000400a04487981 */ /* 0x000f24000c1e1500 */
[----:B------:R-:W-:Y:S02]  /*13f0*/  IMAD.WIDE.U32 R2, R177, 0x2, R2 ;  /* 0x00000002b1027825 */ /* 0x000fe400078e0002 */
[----:B------:R-:W4:Y:S02]  /*1400*/  LDG.E.U16 R71, desc[UR10][R4.64+0x80] ;  /* 0x0000800a04477981 */ /* 0x000f24000c1e1500 */
[----:B------:R-:W-:-:S02]  /*1410*/  IMAD.SHL.U32 R0, R11, 0x80, RZ ;  /* 0x000000800b007824 */ /* 0x000fc400078e00ff */
[----:B------:R0:W4:Y:S01]  /*1420*/  LDG.E.U16 R70, desc[UR10][R4.64+0xc0] ;  /* 0x0000c00a04467981 */ /* 0x000122000c1e1500 */
[----:B------:R-:W-:-:S03]  /*1430*/  IMAD.SHL.U32 R12, R13, 0x80, RZ ;  /* 0x000000800d0c7824 */ /* 0x000fc600078e00ff */
        /* <DEDUP_REMOVED lines=58> */
[-C--:B------:R-:W-:Y:S01]  /*17e0*/  LEA.HI.X R9, R0, R83.reuse, RZ, 0x1, P0 ;  /* 0x0000005300097211 */ /* 0x080fe200000f0cff */
[C---:B------:R-:W-:Y:S01]  /*17f0*/  IMAD.WIDE.U32 R4, R177.reuse, 0x2, R4 ;  /* 0x00000002b1047825 */ /* 0x040fe200078e0004 */
[----:B------:R-:W-:Y:S01]  /*1800*/  LOP3.LUT R11, R84, 0xb0, RZ, 0xfc, !PT ;  /* 0x000000b0540b7812 */ /* 0x000fe200078efcff */
[----:B------:R-:W0:Y:S01]  /*1810*/  S2UR UR4, SR_CgaCtaId ;  /* 0x00000000000479c3 */ /* 0x000e220000008800 */
[----:B------:R-:W-:Y:S01]  /*1820*/  LEA.HI.X R7, R10, R83, RZ, 0x1, P1 ;  /* 0x000000530a077211 */ /* 0x000fe200008f0cff */
[C---:B------:R-:W-:Y:S01]  /*1830*/  IMAD.WIDE.U32 R2, R177.reuse, 0x2, R2 ;  /* 0x00000002b1027825 */ /* 0x040fe200078e0002 */
[----:B------:R-:W-:Y:S01]  /*1840*/  LOP3.LUT R13, R84, 0xb4, RZ, 0xfc, !PT ;  /* 0x000000b4540d7812 */ /* 0x000fe200078efcff */
[----:B------:R-:W4:Y:S02]  /*1850*/  LDG.E.U16 R41, desc[UR10][R4.64] ;  /* 0x0000000a04297981 */ /* 0x000f24000c1e1500 */
[----:B------:R-:W-:-:S02]  /*1860*/  IMAD.WIDE.U32 R8, R177, 0x2, R8 ;  /* 0x00000002b1087825 */ /* 0x000fc400078e0008 */
[----:B------:R-:W4:Y:S02]  /*1870*/  LDG.E.U16 R40, desc[UR10][R4.64+0x40] ;  /* 0x0000400a04287981 */ /* 0x000f24000c1e1500 */
[----:B------:R-:W-:Y:S02]  /*1880*/  IMAD.SHL.U32 R0, R11, 0x80, RZ ;  /* 0x000000800b007824 */ /* 0x000fe400078e00ff */
[----:B------:R-:W4:Y:S01]  /*1890*/  LDG.E.U16 R39, desc[UR10][R4.64+0x80] ;  /* 0x0000800a04277981 */ /* 0x000f22000c1e1500 */
[----:B------:R-:W-:-:S03]  /*18a0*/  IMAD.WIDE.U32 R6, R177, 0x2, R6 ;  /* 0x00000002b1067825 */ /* 0x000fc600078e0006 */
[----:B------:R1:W4:Y:S01]  /*18b0*/  LDG.E.U16 R38, desc[UR10][R4.64+0xc0] ;  /* 0x0000c00a04267981 */ /* 0x000322000c1e1500 */
[----:B------:R-:W-:-:S03]  /*18c0*/  IMAD.SHL.U32 R12, R13, 0x80, RZ ;  /* 0x000000800d0c7824 */ /* 0x000fc600078e00ff */
[----:B------:R-:W4:Y:S04]  /*18d0*/  LDG.E.U16 R37, desc[UR10][R2.64] ;  /* 0x0000000a02257981 */ /* 0x000f28000c1e1500 */
[----:B------:R-:W4:Y:S01]  /*18e0*/  LDG.E.U16 R36, desc[UR10][R2.64+0x40] ;  /* 0x0000400a02247981 */ /* 0x000f22000c1e1500 */
[----:B-1----:R-:W-:-:S03]  /*18f0*/  LEA R4, P0, R11, R82, 0x8 ;  /* 0x000000520b047211 */ /* 0x002fc600078040ff */
[----:B------:R-:W4:Y:S04]  /*1900*/  LDG.E.U16 R35, desc[UR10][R2.64+0x80] ;  /* 0x0000800a02237981 */ /* 0x000f28000c1e1500 */
[----:B------:R1:W4:Y:S01]  /*1910*/  LDG.E.U16 R34, desc[UR10][R2.64+0xc0] ;  /* 0x0000c00a02227981 */ /* 0x000322000c1e1500 */
[----:B------:R-:W-:-:S03]  /*1920*/  LEA.HI.X R5, R0, R83, RZ, 0x1, P0 ;  /* 0x0000005300057211 */ /* 0x000fc600000f0cff */
        /* <DEDUP_REMOVED lines=8> */
[----:B-1----:R-:W-:-:S03]  /*19b0*/  LOP3.LUT R9, R84, 0xb8, RZ, 0xfc, !PT ;  /* 0x000000b854097812 */ /* 0x002fc600078efcff */
[----:B------:R-:W4:Y:S04]  /*19c0*/  LDG.E.U16 R27, desc[UR10][R6.64+0x80] ;  /* 0x0000800a061b7981 */ /* 0x000f28000c1e1500 */
[----:B------:R1:W4:Y:S01]  /*19d0*/  LDG.E.U16 R26, desc[UR10][R6.64+0xc0] ;  /* 0x0000c00a061a7981 */ /* 0x000322000c1e1500 */
[----:B------:R-:W-:Y:S01]  /*19e0*/  IMAD.SHL.U32 R0, R9, 0x80, RZ ;  /* 0x0000008009007824 */ /* 0x000fe200078e00ff */
[C---:B------:R-:W-:Y:S01]  /*19f0*/  LOP3.LUT R11, R84.reuse, 0xc0, RZ, 0xfc, !PT ;  /* 0x000000c0540b7812 */ /* 0x040fe200078efcff */
[----:B------:R-:W-:Y:S01]  /*1a00*/  IMAD.WIDE.U32 R4, R177, 0x2, R4 ;  /* 0x00000002b1047825 */ /* 0x000fe200078e0004 */
[-C--:B------:R-:W-:Y:S02]  /*1a10*/  LEA R8, P0, R9, R82.reuse, 0x8 ;  /* 0x0000005209087211 */ /* 0x080fe400078040ff */
[C---:B-1----:R-:W-:Y:S01]  /*1a20*/  LOP3.LUT R7, R84.reuse, 0xbc, RZ, 0xfc, !PT ;  /* 0x000000bc54077812 */ /* 0x042fe200078efcff */
[----:B------:R-:W-:Y:S01]  /*1a30*/  IMAD.WIDE.U32 R2, R177, 0x2, R2 ;  /* 0x00000002b1027825 */ /* 0x000fe200078e0002 */
[----:B------:R-:W-:Y:S01]  /*1a40*/  LOP3.LUT R13, R84, 0xc4, RZ, 0xfc, !PT ;  /* 0x000000c4540d7812 */ /* 0x000fe200078efcff */
[----:B------:R-:W4:Y:S01]  /*1a50*/  LDG.E.U16 R25, desc[UR10][R4.64] ;  /* 0x0000000a04197981 */ /* 0x000f22000c1e1500 */
[C---:B------:R-:W-:Y:S01]  /*1a60*/  LEA R6, P1, R7.reuse, R82, 0x8 ;  /* 0x0000005207067211 */ /* 0x040fe200078240ff */
[----:B------:R-:W-:Y:S01]  /*1a70*/  IMAD.SHL.U32 R10, R7, 0x80, RZ ;  /* 0x00000080070a7824 */ /* 0x000fe200078e00ff */
[-C--:B------:R-:W-:Y:S01]  /*1a80*/  LEA.HI.X R9, R0, R83.reuse, RZ, 0x1, P0 ;  /* 0x0000005300097211 */ /* 0x080fe200000f0cff */
[----:B------:R-:W4:Y:S01]  /*1a90*/  LDG.E.U16 R24, desc[UR10][R4.64+0x40] ;  /* 0x0000400a04187981 */ /* 0x000f22000c1e1500 */
[----:B------:R-:W-:Y:S01]  /*1aa0*/  IMAD.SHL.U32 R0, R11, 0x80, RZ ;  /* 0x000000800b007824 */ /* 0x000fe200078e00ff */
[----:B------:R-:W-:Y:S01]  /*1ab0*/  UMOV UR8, 0x400 ;  /* 0x0000040000087882 */ /* 0x000fe20000000000 */
[----:B------:R-:W-:Y:S01]  /*1ac0*/  IMAD.SHL.U32 R12, R13, 0x80, RZ ;  /* 0x000000800d0c7824 */ /* 0x000fe200078e00ff */
[----:B------:R-:W4:Y:S01]  /*1ad0*/  LDG.E.U16 R23, desc[UR10][R4.64+0x80] ;  /* 0x0000800a04177981 */ /* 0x000f22000c1e1500 */
[----:B------:R-:W-:-:S03]  /*1ae0*/  LEA.HI.X R7, R10, R83, RZ, 0x1, P1 ;  /* 0x000000530a077211 */ /* 0x000fc600008f0cff */
[----:B------:R1:W4:Y:S01]  /*1af0*/  LDG.E.U16 R22, desc[UR10][R4.64+0xc0] ;  /* 0x0000c00a04167981 */ /* 0x000322000c1e1500 */
[----:B------:R-:W-:-:S03]  /*1b00*/  IMAD R101, R177, 0x2, R100 ;  /* 0x00000002b1657824 */ /* 0x000fc600078e0264 */
[----:B------:R-:W4:Y:S01]  /*1b10*/  LDG.E.U16 R21, desc[UR10][R2.64] ;  /* 0x0000000a02157981 */ /* 0x000f22000c1e1500 */
[----:B0-----:R-:W-:-:S03]  /*1b20*/  ULEA UR8, UR4, UR8, 0x18 ;  /* 0x0000000804087291 */ /* 0x001fc6000f8ec03f */
[----:B------:R-:W4:Y:S01]  /*1b30*/  LDG.E.U16 R20, desc[UR10][R2.64+0x40] ;  /* 0x0000400a02147981 */ /* 0x000f22000c1e1500 */
[----:B-1----:R-:W-:-:S03]  /*1b40*/  LEA R4, P0, R11, R82, 0x8 ;  /* 0x000000520b047211 */ /* 0x002fc600078040ff */
[----:B------:R-:W4:Y:S01]  /*1b50*/  LDG.E.U16 R19, desc[UR10][R2.64+0x80] ;  /* 0x0000800a02137981 */ /* 0x000f22000c1e1500 */
[----:B------:R-:W-:-:S03]  /*1b60*/  SHF.R.U32.HI R156, RZ, 0x1, R209 ;  /* 0x00000001ff9c7819 */ /* 0x000fc600000116d1 */
[----:B------:R0:W4:Y:S01]  /*1b70*/  LDG.E.U16 R18, desc[UR10][R2.64+0xc0] ;  /* 0x0000c00a02127981 */ /* 0x000122000c1e1500 */
[-C--:B------:R-:W-:Y:S01]  /*1b80*/  LEA.HI.X R5, R0, R83.reuse, RZ, 0x1, P0 ;  /* 0x0000005300057211 */ /* 0x080fe200000f0cff */
[----:B------:R-:W-:Y:S01]  /*1b90*/  IMAD.WIDE.U32 R8, R177, 0x2, R8 ;  /* 0x00000002b1087825 */ /* 0x000fe200078e0008 */
[----:B------:R-:W-:Y:S02]  /*1ba0*/  LOP3.LUT R156, R101, R156, RZ, 0x3c, !PT ;  /* 0x0000009c659c7212 */ /* 0x000fe400078e3cff */
[----:B0-----:R-:W-:Y:S01]  /*1bb0*/  LEA R2, P1, R13, R82, 0x8 ;  /* 0x000000520d027211 */ /* 0x001fe200078240ff */
[C---:B------:R-:W-:Y:S01]  /*1bc0*/  IMAD.WIDE.U32 R6, R177.reuse, 0x2, R6 ;  /* 0x00000002b1067825 */ /* 0x040fe200078e0006 */
[----:B------:R-:W-:Y:S01]  /*1bd0*/  LOP3.LUT R247, R84, 0xc8, RZ, 0xfc, !PT ;  /* 0x000000c854f77812 */ /* 0x000fe200078efcff */
[----:B------:R-:W4:Y:S01]  /*1be0*/  LDG.E.U16 R17, desc[UR10][R8.64] ;  /* 0x0000000a08117981 */ /* 0x000f22000c1e1500 */
[----:B------:R-:W-:Y:S01]  /*1bf0*/  LEA.HI.X R3, R12, R83, RZ, 0x1, P1 ;  /* 0x000000530c037211 */ /* 0x000fe200008f0cff */
[----:B------:R-:W-:-:S02]  /*1c00*/  IMAD.WIDE.U32 R4, R177, 0x2, R4 ;  /* 0x00000002b1047825 */ /* 0x000fc400078e0004 */
[----:B--2---:R0:W-:Y:S02]  /*1c10*/  STS.U16 [R156+UR8+0x240], R91 ;  /* 0x0002405b9c007988 */ /* 0x0041e40008000408 */
[----:B------:R-:W-:Y:S01]  /*1c20*/  IMAD.WIDE.U32 R2, R177, 0x2, R2 ;  /* 0x00000002b1027825 */ /* 0x000fe200078e0002 */
[C---:B------:R-:W-:Y:S01]  /*1c30*/  LOP3.LUT R245, R84.reuse, 0xd8, RZ, 0xfc, !PT ;  /* 0x000000d854f57812 */ /* 0x040fe200078efcff */
[----:B------:R-:W2:Y:S01]  /*1c40*/  LDG.E.U16 R16, desc[UR10][R8.64+0x40] ;  /* 0x0000400a08107981 */ /* 0x000ea2000c1e1500 */
[----:B------:R-:W-:-:S03]  /*1c50*/  LOP3.LUT R103, R84, 0xd0, RZ, 0xfc, !PT ;  /* 0x000000d054677812 */ /* 0x000fc600078efcff */
[----:B------:R-:W2:Y:S01]  /*1c60*/  LDG.E.U16 R15, desc[UR10][R8.64+0x80] ;  /* 0x0000800a080f7981 */ /* 0x000ea2000c1e1500 */
[----:B0-----:R-:W-:-:S03]  /*1c70*/  LOP3.LUT R91, R84, 0xcc, RZ, 0xfc, !PT ;  /* 0x000000cc545b7812 */ /* 0x001fc600078efcff */
[----:B------:R-:W2:Y:S01]  /*1c80*/  LDG.E.U16 R14, desc[UR10][R8.64+0xc0] ;  /* 0x0000c00a080e7981 */ /* 0x000ea2000c1e1500 */
[----:B------:R-:W-:-:S03]  /*1c90*/  LOP3.LUT R249, R84, 0xdc, RZ, 0xfc, !PT ;  /* 0x000000dc54f97812 */ /* 0x000fc600078efcff */
[----:B------:R-:W2:Y:S01]  /*1ca0*/  LDG.E.U16 R13, desc[UR10][R6.64] ;  /* 0x0000000a060d7981 */ /* 0x000ea2000c1e1500 */
[----:B------:R-:W-:-:S03]  /*1cb0*/  LOP3.LUT R101, R84, 0xe0, RZ, 0xfc, !PT ;  /* 0x000000e054657812 */ /* 0x000fc600078efcff */
[----:B------:R-:W2:Y:S04]  /*1cc0*/  LDG.E.U16 R12, desc[UR10][R6.64+0x40] ;  /* 0x0000400a060c7981 */ /* 0x000ea8000c1e1500 */
[----:B------:R-:W2:Y:S04]  /*1cd0*/  LDG.E.U16 R11, desc[UR10][R6.64+0x80] ;  /* 0x0000800a060b7981 */ /* 0x000ea8000c1e1500 */
[----:B------:R-:W2:Y:S01]  /*1ce0*/  LDG.E.U16 R10, desc[UR10][R6.64+0xc0] ;  /* 0x0000c00a060a7981 */ /* 0x000ea2000c1e1500 */
[----:B------:R-:W-:-:S03]  /*1cf0*/  LOP3.LUT R243, R84, 0xd4, RZ, 0xfc, !PT ;  /* 0x000000d454f37812 */ /* 0x000fc600078efcff */
[----:B------:R-:W2:Y:S01]  /*1d00*/  LDG.E.U16 R9, desc[UR10][R4.64] ;  /* 0x0000000a04097981 */ /* 0x000ea2000c1e1500 */
[----:B------:R-:W-:-:S03]  /*1d10*/  LOP3.LUT R102, R84, 0xf0, RZ, 0xfc, !PT ;  /* 0x000000f054667812 */ /* 0x000fc600078efcff */
[----:B------:R-:W2:Y:S01]  /*1d20*/  LDG.E.U16 R8, desc[UR10][R4.64+0x40] ;  /* 0x0000400a04087981 */ /* 0x000ea2000c1e1500 */
[----:B------:R-:W-:-:S03]  /*1d30*/  LEA R246, P0, R247, R82, 0x8 ;  /* 0x00000052f7f67211 */ /* 0x000fc600078040ff */
[----:B------:R-:W2:Y:S04]  /*1d40*/  LDG.E.U16 R7, desc[UR10][R4.64+0x80] ;  /* 0x0000800a04077981 */ /* 0x000ea8000c1e1500 */
[----:B------:R-:W2:Y:S04]  /*1d50*/  LDG.E.U16 R6, desc[UR10][R4.64+0xc0] ;  /* 0x0000c00a04067981 */ /* 0x000ea8000c1e1500 */
[----:B------:R-:W2:Y:S04]  /*1d60*/  LDG.E.U16 R0, desc[UR10][R2.64+0x80] ;  /* 0x0000800a02007981 */ /* 0x000ea8000c1e1500 */
[----:B---3--:R0:W-:Y:S04]  /*1d70*/  STS.U16 [R156+UR8+0x8400], R96 ;  /* 0x008400609c007988 */ /* 0x0081e80008000408 */
[----:B------:R-:W3:Y:S04]  /*1d80*/  LDG.E.U16 R5, desc[UR10][R2.64] ;  /* 0x0000000a02057981 */ /* 0x000ee8000c1e1500 */
[----:B------:R-:W3:Y:S01]  /*1d90*/  LDG.E.U16 R4, desc[UR10][R2.64+0x40] ;  /* 0x0000400a02047981 */ /* 0x000ee2000c1e1500 */
[----:B0-----:R-:W-:-:S03]  /*1da0*/  IMAD.SHL.U32 R96, R247, 0x80, RZ ;  /* 0x00000080f7607824 */ /* 0x001fc600078e00ff */
[----:B------:R0:W-:Y:S04]  /*1db0*/  STS.U16 [R156+UR8+0x40], R87 ;  /* 0x000040579c007988 */ /* 0x0001e80008000408 */
[----:B-----5:R1:W-:Y:S04]  /*1dc0*/  STS.U16 [R156+UR8+0x8040], R89 ;  /* 0x008040599c007988 */ /* 0x0203e80008000408 */
[----:B------:R5:W3:Y:S01]  /*1dd0*/  LDG.E.U16 R3, desc[UR10][R2.64+0xc0] ;  /* 0x0000c00a02037981 */ /* 0x000ae2000c1e1500 */
[----:B0-----:R-:W-:-:S03]  /*1de0*/  LOP3.LUT R87, R84, 0xe8, RZ, 0xfc, !PT ;  /* 0x000000e854577812 */ /* 0x001fc600078efcff */
[----:B----4-:R0:W-:Y:S01]  /*1df0*/  STS.U16 [R156+UR8+0x8240], R85 ;  /* 0x008240559c007988 */ /* 0x0101e20008000408 */
[----:B-1----:R-:W-:-:S03]  /*1e00*/  LOP3.LUT R89, R84, 0xec, RZ, 0xfc, !PT ;  /* 0x000000ec54597812 */ /* 0x002fc600078efcff */
[----:B------:R1:W-:Y:S01]  /*1e10*/  STS.U16 [R156+UR8+0x400], R95 ;  /* 0x0004005f9c007988 */ /* 0x0003e20008000408 */
[----:B-----5:R-:W-:-:S03]  /*1e20*/  LOP3.LUT R2, R84, 0xfc, RZ, 0xfc, !PT ;  /* 0x000000fc54027812 */ /* 0x020fc600078efcff */
[----:B------:R4:W-:Y:S01]  /*1e30*/  STS.U16 [R156+UR8+0x8440], R93 ;  /* 0x0084405d9c007988 */ /* 0x0009e20008000408 */
[----:B0-----:R-:W-:-:S03]  /*1e40*/  LOP3.LUT R85, R84, 0xe4, RZ, 0xfc, !PT ;  /* 0x000000e454557812 */ /* 0x001fc600078efcff */
[----:B------:R0:W-:Y:S01]  /*1e50*/  STS.U16 [R156+UR8+0x600], R98 ;  /* 0x000600629c007988 */ /* 0x0001e20008000408 */
[C---:B-1----:R-:W-:Y:S01]  /*1e60*/  LOP3.LUT R95, R84.reuse, 0xf8, RZ, 0xfc, !PT ;  /* 0x000000f8545f7812 */ /* 0x042fe200078efcff */
[----:B------:R-:W-:Y:S02]  /*1e70*/  IMAD.SHL.U32 R100, R103, 0x80, RZ ;  /* 0x0000008067647824 */ /* 0x000fe400078e00ff */
[----:B------:R1:W-:Y:S01]  /*1e80*/  STS.U16 [R156+UR8+0x440], R90 ;  /* 0x0004405a9c007988 */ /* 0x0003e20008000408 */
[----:B----4-:R-:W-:Y:S02]  /*1e90*/  LOP3.LUT R93, R84, 0xf4, RZ, 0xfc, !PT ;  /* 0x000000f4545d7812 */ /* 0x010fe400078efcff */
[C---:B------:R-:W-:Y:S01]  /*1ea0*/  LEA R84, P4, R91.reuse, R82, 0x8 ;  /* 0x000000525b547211 */ /* 0x040fe200078840ff */
[----:B0-----:R-:W-:Y:S01]  /*1eb0*/  IMAD.SHL.U32 R98, R91, 0x80, RZ ;  /* 0x000000805b627824 */ /* 0x001fe200078e00ff */
[----:B------:R0:W-:Y:S01]  /*1ec0*/  STS.U16 [R156+UR8], R86 ;  /* 0x000000569c007988 */ /* 0x0001e20008000408 */
[----:B------:R-:W-:Y:S01]  /*1ed0*/  IMAD.SHL.U32 R91, R245, 0x80, RZ ;  /* 0x00000080f55b7824 */ /* 0x000fe200078e00ff */
[----:B------:R-:W-:-:S02]  /*1ee0*/  LEA.HI.X R247, R96, R83, RZ, 0x1, P0 ;  /* 0x0000005360f77211 */ /* 0x000fc400000f0cff */
[----:B------:R4:W-:Y:S01]  /*1ef0*/  STS.U16 [R156+UR8+0x8200], R94 ;  /* 0x0082005e9c007988 */ /* 0x0009e20008000408 */
[-C--:B-1----:R-:W-:Y:S01]  /*1f00*/  LEA R90, P5, R245, R82.reuse, 0x8 ;  /* 0x00000052f55a7211 */ /* 0x082fe200078a40ff */
[----:B------:R-:W-:Y:S02]  /*1f10*/  IMAD.SHL.U32 R244, R243, 0x80, RZ ;  /* 0x00000080f3f47824 */ /* 0x000fe400078e00ff */
[----:B------:R1:W-:Y:S01]  /*1f20*/  STS.U16 [R156+UR8+0x640], R99 ;  /* 0x000640639c007988 */ /* 0x0003e20008000408 */
[-C--:B------:R-:W-:Y:S02]  /*1f30*/  LEA R96, P0, R85, R82.reuse, 0x8 ;  /* 0x0000005255607211 */ /* 0x080fe400078040ff */
[-C--:B0-----:R-:W-:Y:S01]  /*1f40*/  LEA R86, P3, R103, R82.reuse, 0x8 ;  /* 0x0000005267567211 */ /* 0x081fe200078640ff */
[----:B------:R0:W-:Y:S01]  /*1f50*/  STS.U16 [R156+UR8+0x8640], R97 ;  /* 0x008640619c007988 */ /* 0x0001e20008000408 */
[----:B----4-:R-:W-:-:S03]  /*1f60*/  LEA R94, P1, R101, R82, 0x8 ;  /* 0x00000052655e7211 */ /* 0x010fc600078240ff */
[----:B------:R4:W-:Y:S01]  /*1f70*/  STS.U16 [R156+UR8+0x200], R92 ;  /* 0x0002005c9c007988 */ /* 0x0009e20008000408 */
[----:B-1----:R-:W-:-:S03]  /*1f80*/  IMAD.SHL.U32 R99, R101, 0x80, RZ ;  /* 0x0000008065637824 */ /* 0x002fc600078e00ff */
[----:B------:R1:W-:Y:S01]  /*1f90*/  STS.U16 [R156+UR8+0x8000], R88 ;  /* 0x008000589c007988 */ /* 0x0003e20008000408 */
[----:B------:R-:W-:Y:S02]  /*1fa0*/  IMAD.SHL.U32 R101, R85, 0x80, RZ ;  /* 0x0000008055657824 */ /* 0x000fe400078e00ff */
[C---:B0-----:R-:W-:Y:S01]  /*1fb0*/  IMAD.SHL.U32 R97, R249.reuse, 0x80, RZ ;  /* 0x00000080f9617824 */ /* 0x041fe200078e00ff */
[-C--:B------:R-:W-:Y:S02]  /*1fc0*/  LEA.HI.X R85, R98, R83.reuse, RZ, 0x1, P4 ;  /* 0x0000005362557211 */ /* 0x080fe400020f0cff */
[-C--:B----4-:R-:W-:Y:S01]  /*1fd0*/  LEA R92, P2, R249, R82.reuse, 0x8 ;  /* 0x00000052f95c7211 */ /* 0x090fe200078440ff */
[C---:B------:R-:W-:Y:S01]  /*1fe0*/  IMAD.SHL.U32 R103, R87.reuse, 0x80, RZ ;  /* 0x0000008057677824 */ /* 0x040fe200078e00ff */
[-C--:B------:R-:W-:Y:S02]  /*1ff0*/  LEA R98, P4, R87, R82.reuse, 0x8 ;  /* 0x0000005257627211 */ /* 0x080fe400078840ff */
[-C--:B-1----:R-:W-:Y:S01]  /*2000*/  LEA R88, P6, R243, R82.reuse, 0x8 ;  /* 0x00000052f3587211 */ /* 0x082fe200078c40ff */
[----:B------:R-:W-:Y:S01]  /*2010*/  IMAD.SHL.U32 R245, R93, 0x80, RZ ;  /* 0x000000805df57824 */ /* 0x000fe200078e00ff */
[-C--:B------:R-:W-:Y:S01]  /*2020*/  LEA.HI.X R91, R91, R83.reuse, RZ, 0x1, P5 ;  /* 0x000000535b5b7211 */ /* 0x080fe200028f0cff */
[----:B------:R0:W-:Y:S01]  /*2030*/  STL.64 [R1+0x8], R206 ;  /* 0x000008ce01007387 */ /* 0x0001e20000100a00 */
[----:B------:R-:W-:Y:S01]  /*2040*/  LEA.HI.X R87, R100, R83, RZ, 0x1, P3 ;  /* 0x0000005364577211 */ /* 0x000fe200018f0cff */
[----:B------:R-:W-:Y:S01]  /*2050*/  IMAD.SHL.U32 R243, R89, 0x80, RZ ;  /* 0x0000008059f37824 */ /* 0x000fe200078e00ff */
[----:B------:R-:W-:-:S02]  /*2060*/  LEA R250, P5, R93, R82, 0x8 ;  /* 0x000000525dfa7211 */ /* 0x000fc400078a40ff */
[-C--:B------:R-:W-:Y:S02]  /*2070*/  LEA R100, P3, R89, R82.reuse, 0x8 ;  /* 0x0000005259647211 */ /* 0x080fe400078640ff */
[-C--:B------:R-:W-:Y:S02]  /*2080*/  LEA.HI.X R93, R97, R83.reuse, RZ, 0x1, P2 ;  /* 0x00000053615d7211 */ /* 0x080fe400010f0cff */
[-C--:B------:R-:W-:Y:S01]  /*2090*/  LEA.HI.X R89, R244, R83.reuse, RZ, 0x1, P6 ;  /* 0x00000053f4597211 */ /* 0x080fe200030f0cff */
[C---:B------:R-:W-:Y:S01]  /*20a0*/  IMAD.SHL.U32 R244, R102.reuse, 0x80, RZ ;  /* 0x0000008066f47824 */ /* 0x040fe200078e00ff */
[CC--:B0-----:R-:W-:Y:S01]  /*20b0*/  LEA R206, P2, R95.reuse, R82.reuse, 0x8 ;  /* 0x000000525fce7211 */ /* 0x0c1fe200078440ff */
[----:B------:R-:W-:Y:S01]  /*20c0*/  IMAD.SHL.U32 R248, R95, 0x80, RZ ;  /* 0x000000805ff87824 */ /* 0x000fe200078e00ff */
[----:B------:R-:W-:Y:S02]  /*20d0*/  LEA R102, P6, R102, R82, 0x8 ;  /* 0x0000005266667211 */ /* 0x000fe400078c40ff */
[-C--:B------:R-:W-:Y:S01]  /*20e0*/  LEA.HI.X R95, R99, R83.reuse, RZ, 0x1, P1 ;  /* 0x00000053635f7211 */ /* 0x080fe200008f0cff */
[----:B------:R0:W-:Y:S01]  /*20f0*/  STL [R1], R206 ;  /* 0x000000ce01007387 */ /* 0x0001e20000100800 */
[----:B------:R-:W-:-:S02]  /*2100*/  LEA.HI.X R99, R103, R83, RZ, 0x1, P4 ;  /* 0x0000005367637211 */ /* 0x000fc400020f0cff */
[-C--:B------:R-:W-:Y:S02]  /*2110*/  LEA.HI.X R103, R244, R83.reuse, RZ, 0x1, P6 ;  /* 0x00000053f4677211 */ /* 0x080fe400030f0cff */
[-C--:B------:R-:W-:Y:S01]  /*2120*/  LEA.HI.X R251, R245, R83.reuse, RZ, 0x1, P5 ;  /* 0x00000053f5fb7211 */ /* 0x080fe200028f0cff */
[----:B0-----:R-:W4:Y:S04]  /*2130*/  LDL.LU.64 R206, [R1+0x8] ;  /* 0x0000080001ce7983 */ /* 0x001f280000300a00 */
[----:B------:R-:W5:Y:S01]  /*2140*/  LDL.LU.64 R244, [R1] ;  /* 0x0000000001f47983 */ /* 0x000f620000300a00 */
[C---:B------:R-:W-:Y:S01]  /*2150*/  LEA R82, P1, R2.reuse, R82, 0x8 ;  /* 0x0000005202527211 */ /* 0x040fe200078240ff */
[----:B------:R-:W-:Y:S02]  /*2160*/  IMAD.SHL.U32 R2, R2, 0x80, RZ ;  /* 0x0000008002027824 */ /* 0x000fe400078e00ff */
[----:B------:R-:W-:Y:S01]  /*2170*/  IMAD.WIDE.U32 R88, R177, 0x2, R88 ;  /* 0x00000002b1587825 */ /* 0x000fe200078e0058 */
[-C--:B------:R-:W-:Y:S01]  /*2180*/  LEA.HI.X R97, R101, R83.reuse, RZ, 0x1, P0 ;  /* 0x0000005365617211 */ /* 0x080fe200000f0cff */
[----:B------:R-:W-:Y:S01]  /*2190*/  STS.U16 [R156+UR8+0x8600], R242 ;  /* 0x008600f29c007988 */ /* 0x000fe20008000408 */
[----:B------:R-:W-:-:S03]  /*21a0*/  LEA.HI.X R101, R243, R83, RZ, 0x1, P3 ;  /* 0x00000053f3657211 */ /* 0x000fc600018f0cff */
[----:B------:R-:W-:Y:S04]  /*21b0*/  STS.U16 [R156+UR8+0x800], R241 ;  /* 0x000800f19c007988 */ /* 0x000fe80008000408 */
        /* <DEDUP_REMOVED lines=17> */
[----:B------:R0:W-:Y:S02]  /*22d0*/  STS.U16 [R156+UR8+0x5840], R24 ;  /* 0x005840189c007988 */ /* 0x0001e40008000408 */
[----:B0-----:R-:W4:Y:S02]  /*22e0*/  LDC.64 R24, c[0x0][0x218] ;  /* 0x00008600ff187b82 */ /* 0x001f240000000a00 */
        /* <DEDUP_REMOVED lines=17> */
[----:B--2---:R-:W-:Y:S04]  /*2400*/  STS.U16 [R156+UR8+0xe000], R7 ;  /* 0x00e000079c007988 */ /* 0x004fe80008000408 */
[----:B------:R0:W-:Y:S04]  /*2410*/  STS.U16 [R156+UR8+0xe040], R6 ;  /* 0x00e040069c007988 */ /* 0x0001e80008000408 */
[----:B------:R-:W-:Y:S01]  /*2420*/  STS.U16 [R156+UR8+0x9800], R174 ;  /* 0x009800ae9c007988 */ /* 0x000fe20008000408 */
[----:B0-----:R-:W-:-:S03]  /*2430*/  IMAD.WIDE.U32 R6, R177, 0x2, R94 ;  /* 0x00000002b1067825 */ /* 0x001fc600078e005e */
        /* <DEDUP_REMOVED lines=26> */
[----:B------:R-:W-:Y:S01]  /*25e0*/  STS.U16 [R156+UR8+0x2600], R146 ;  /* 0x002600929c007988 */ /* 0x000fe20008000408 */
[----:B-----5:R-:W-:-:S03]  /*25f0*/  LEA.HI.X R245, R248, R83, RZ, 0x1, P2 ;  /* 0x00000053f8f57211 */ /* 0x020fc600010f0cff */
        /* <DEDUP_REMOVED lines=115> */
[----:B---3--:R-:W-:Y:S04]  /*2d30*/  STS.U16 [R156+UR8+0x6240], R5 ;  /* 0x006240059c007988 */ /* 0x008fe80008000408 */
[----:B------:R0:W-:Y:S04]  /*2d40*/  STS.U16 [R156+UR8+0x6200], R4 ;  /* 0x006200049c007988 */ /* 0x0001e80008000408 */
[----:B------:R-:W-:Y:S04]  /*2d50*/  STS.U16 [R156+UR8+0xe240], R0 ;  /* 0x00e240009c007988 */ /* 0x000fe80008000408 */
[----:B------:R1:W-:Y:S01]  /*2d60*/  STS.U16 [R156+UR8+0xe200], R3 ;  /* 0x00e200039c007988 */ /* 0x0003e20008000408 */
[----:B0-----:R-:W-:-:S03]  /*2d70*/  IMAD.WIDE.U32 R4, R177, 0x2, R92 ;  /* 0x00000002b1047825 */ /* 0x001fc600078e005c */
[----:B------:R-:W2:Y:S04]  /*2d80*/  LDG.E.U16 R69, desc[UR10][R88.64] ;  /* 0x0000000a58457981 */ /* 0x000ea8000c1e1500 */
[----:B------:R-:W3:Y:S01]  /*2d90*/  LDG.E.U16 R65, desc[UR10][R88.64+0x40] ;  /* 0x0000400a58417981 */ /* 0x000ee2000c1e1500 */
[----:B-1----:R-:W-:-:S03]  /*2da0*/  IMAD.WIDE.U32 R2, R177, 0x2, R90 ;  /* 0x00000002b1027825 */ /* 0x002fc600078e005a */
[----:B------:R-:W5:Y:S04]  /*2db0*/  LDG.E.U16 R67, desc[UR10][R88.64+0x80] ;  /* 0x0000800a58437981 */ /* 0x000f68000c1e1500 */
[----:B------:R-:W5:Y:S04]  /*2dc0*/  LDG.E.U16 R63, desc[UR10][R88.64+0xc0] ;  /* 0x0000c00a583f7981 */ /* 0x000f68000c1e1500 */
[----:B------:R-:W5:Y:S04]  /*2dd0*/  LDG.E.U16 R93, desc[UR10][R6.64+0x40] ;  /* 0x0000400a065d7981 */ /* 0x000f68000c1e1500 */
[----:B------:R-:W5:Y:S04]  /*2de0*/  LDG.E.U16 R91, desc[UR10][R6.64+0x80] ;  /* 0x0000800a065b7981 */ /* 0x000f68000c1e1500 */
[----:B------:R-:W5:Y:S04]  /*2df0*/  LDG.E.U16 R89, desc[UR10][R6.64] ;  /* 0x0000000a06597981 */ /* 0x000f68000c1e1500 */
[----:B------:R0:W5:Y:S01]  /*2e00*/  LDG.E.U16 R95, desc[UR10][R6.64+0xc0] ;  /* 0x0000c00a065f7981 */ /* 0x000162000c1e1500 */
[----:B------:R-:W-:-:S03]  /*2e10*/  IMAD.WIDE.U32 R84, R177, 0x2, R84 ;  /* 0x00000002b1547825 */ /* 0x000fc600078e0054 */
[----:B------:R-:W5:Y:S01]  /*2e20*/  LDG.E.U16 R77, desc[UR10][R2.64] ;  /* 0x0000000a024d7981 */ /* 0x000f62000c1e1500 */
[----:B------:R-:W-:-:S03]  /*2e30*/  IMAD.WIDE.U32 R86, R177, 0x2, R86 ;  /* 0x00000002b1567825 */ /* 0x000fc600078e0056 */
[----:B------:R-:W5:Y:S01]  /*2e40*/  LDG.E.U16 R75, desc[UR10][R2.64+0x40] ;  /* 0x0000400a024b7981 */ /* 0x000f62000c1e1500 */
[----:B0-----:R-:W-:-:S03]  /*2e50*/  IMAD.WIDE.U32 R6, R177, 0x2, R102 ;  /* 0x00000002b1067825 */ /* 0x001fc600078e0066 */
[----:B------:R-:W5:Y:S01]  /*2e60*/  LDG.E.U16 R71, desc[UR10][R2.64+0x80] ;  /* 0x0000800a02477981 */ /* 0x000f62000c1e1500 */
[----:B------:R-:W-:-:S03]  /*2e70*/  IMAD.WIDE.U32 R8, R177, 0x2, R96 ;  /* 0x00000002b1087825 */ /* 0x000fc600078e0060 */
[----:B------:R-:W5:Y:S01]  /*2e80*/  LDG.E.U16 R121, desc[UR10][R6.64] ;  /* 0x0000000a06797981 */ /* 0x000f62000c1e1500 */
[----:B------:R-:W-:-:S03]  /*2e90*/  IMAD.SHL.U32 R176, R209, 0x2, RZ ;  /* 0x00000002d1b07824 */ /* 0x000fc600078e00ff */
[----:B------:R-:W5:Y:S04]  /*2ea0*/  LDG.E.U16 R123, desc[UR10][R6.64+0x40] ;  /* 0x0000400a067b7981 */ /* 0x000f68000c1e1500 */
[----:B------:R-:W5:Y:S04]  /*2eb0*/  LDG.E.U16 R125, desc[UR10][R6.64+0x80] ;  /* 0x0000800a067d7981 */ /* 0x000f68000c1e1500 */
[----:B------:R0:W5:Y:S04]  /*2ec0*/  LDG.E.U16 R127, desc[UR10][R6.64+0xc0] ;  /* 0x0000c00a067f7981 */ /* 0x000168000c1e1500 */
[----:B------:R1:W5:Y:S01]  /*2ed0*/  LDG.E.U16 R73, desc[UR10][R2.64+0xc0] ;  /* 0x0000c00a02497981 */ /* 0x000362000c1e1500 */
[----:B------:R-:W-:Y:S01]  /*2ee0*/  IMAD.SHL.U32 R175, R208, 0x40, RZ ;  /* 0x00000040d0af7824 */ /* 0x000fe200078e00ff */
[CC--:B----4-:R-:W-:Y:S01]  /*2ef0*/  LEA R10, P1, R207.reuse, R24.reuse, 0x7 ;  /* 0x00000018cf0a7211 */ /* 0x0d0fe200078238ff */
[----:B------:R-:W-:Y:S01]  /*2f00*/  IMAD.SHL.U32 R174, R207, 0x40, RZ ;  /* 0x00000040cfae7824 */ /* 0x000fe200078e00ff */
[----:B------:R-:W4:Y:S01]  /*2f10*/  LDG.E.U16 R53, desc[UR10][R84.64] ;  /* 0x0000000a54357981 */ /* 0x000f22000c1e1500 */
[----:B0-----:R-:W-:-:S03]  /*2f20*/  LEA R6, P0, R209, R24, 0x2 ;  /* 0x00000018d1067211 */ /* 0x001fc600078010ff */
[----:B------:R-:W2:Y:S01]  /*2f30*/  LDG.E.U16 R47, desc[UR10][R84.64+0x40] ;  /* 0x0000400a542f7981 */ /* 0x000ea2000c1e1500 */
[C---:B-1----:R-:W-:Y:S01]  /*2f40*/  IMAD.WIDE.U32 R2, R177.reuse, 0x2, R98 ;  /* 0x00000002b1027825 */ /* 0x042fe200078e0062 */
[----:B------:R-:W-:Y:S02]  /*2f50*/  LEA.HI.X R7, R176, R25, RZ, 0x1, P0 ;  /* 0x00000019b0077211 */ /* 0x000fe400000f0cff */
[----:B------:R-:W3:Y:S04]  /*2f60*/  LDG.E.U16 R49, desc[UR10][R84.64+0x80] ;  /* 0x0000800a54317981 */ /* 0x000ee8000c1e1500 */
[----:B------:R-:W5:Y:S04]  /*2f70*/  LDG.E.U16 R51, desc[UR10][R84.64+0xc0] ;  /* 0x0000c00a54337981 */ /* 0x000f68000c1e1500 */
[----:B------:R-:W5:Y:S04]  /*2f80*/  LDG.E.U16 R57, desc[UR10][R86.64] ;  /* 0x0000000a56397981 */ /* 0x000f68000c1e1500 */
[----:B------:R-:W5:Y:S04]  /*2f90*/  LDG.E.U16 R55, desc[UR10][R86.64+0x40] ;  /* 0x0000400a56377981 */ /* 0x000f68000c1e1500 */
[----:B------:R-:W5:Y:S04]  /*2fa0*/  LDG.E.U16 R59, desc[UR10][R86.64+0x80] ;  /* 0x0000800a563b7981 */ /* 0x000f68000c1e1500 */
[----:B------:R-:W5:Y:S04]  /*2fb0*/  LDG.E.U16 R61, desc[UR10][R86.64+0xc0] ;  /* 0x0000c00a563d7981 */ /* 0x000f68000c1e1500 */
[----:B------:R-:W5:Y:S04]  /*2fc0*/  LDG.E.U16 R85, desc[UR10][R4.64] ;  /* 0x0000000a04557981 */ /* 0x000f68000c1e1500 */
[----:B------:R-:W5:Y:S04]  /*2fd0*/  LDG.E.U16 R81, desc[UR10][R4.64+0x80] ;  /* 0x0000800a04517981 */ /* 0x000f68000c1e1500 */
[----:B------:R-:W5:Y:S04]  /*2fe0*/  LDG.E.U16 R87, desc[UR10][R4.64+0x40] ;  /* 0x0000400a04577981 */ /* 0x000f68000c1e1500 */
[----:B------:R0:W5:Y:S04]  /*2ff0*/  LDG.E.U16 R79, desc[UR10][R4.64+0xc0] ;  /* 0x0000c00a044f7981 */ /* 0x000168000c1e1500 */
[----:B------:R-:W5:Y:S04]  /*3000*/  LDG.E.U16 R99, desc[UR10][R8.64] ;  /* 0x0000000a08637981 */ /* 0x000f68000c1e1500 */
[----:B------:R-:W5:Y:S01]  /*3010*/  LDG.E.U16 R105, desc[UR10][R8.64+0x40] ;  /* 0x0000400a08697981 */ /* 0x000f62000c1e1500 */
[----:B0-----:R-:W-:-:S03]  /*3020*/  IMAD.WIDE.U32 R4, R177, 0x2, R100 ;  /* 0x00000002b1047825 */ /* 0x001fc600078e0064 */
[----:B------:R-:W5:Y:S04]  /*3030*/  LDG.E.U16 R107, desc[UR10][R8.64+0x80] ;  /* 0x0000800a086b7981 */ /* 0x000f68000c1e1500 */
[----:B------:R0:W5:Y:S01]  /*3040*/  LDG.E.U16 R97, desc[UR10][R8.64+0xc0] ;  /* 0x0000c00a08617981 */ /* 0x000162000c1e1500 */
[----:B------:R-:W-:-:S03]  /*3050*/  IMAD.SHL.U32 R173, R206, 0x40, RZ ;  /* 0x00000040cead7824 */ /* 0x000fc600078e00ff */
[----:B------:R-:W5:Y:S01]  /*3060*/  LDG.E.U16 R111, desc[UR10][R2.64] ;  /* 0x0000000a026f7981 */ /* 0x000f62000c1e1500 */
[----:B------:R-:W-:-:S03]  /*3070*/  LEA.HI.X R11, R174, R25, RZ, 0x1, P1 ;  /* 0x00000019ae0b7211 */ /* 0x000fc600008f0cff */
[----:B------:R-:W5:Y:S01]  /*3080*/  LDG.E.U16 R109, desc[UR10][R2.64+0x40] ;  /* 0x0000400a026d7981 */ /* 0x000f62000c1e1500 */
[----:B0-----:R-:W-:-:S03]  /*3090*/  LEA R8, P0, R208, R24, 0x7 ;  /* 0x00000018d0087211 */ /* 0x001fc600078038ff */
[----:B------:R-:W5:Y:S04]  /*30a0*/  LDG.E.U16 R101, desc[UR10][R2.64+0x80] ;  /* 0x0000800a02657981 */ /* 0x000f68000c1e1500 */
[----:B------:R0:W5:Y:S01]  /*30b0*/  LDG.E.U16 R113, desc[UR10][R2.64+0xc0] ;  /* 0x0000c00a02717981 */ /* 0x000162000c1e1500 */
[----:B------:R-:W-:Y:S02]  /*30c0*/  LEA.HI.X R9, R175, R25, RZ, 0x1, P0 ;  /* 0x00000019af097211 */ /* 0x000fe400000f0cff */
[----:B------:R-:W-:Y:S01]  /*30d0*/  LEA R12, P0, R206, R24, 0x7 ;  /* 0x00000018ce0c7211 */ /* 0x000fe200078038ff */
[----:B------:R-:W5:Y:S04]  /*30e0*/  LDG.E.U16 R103, desc[UR10][R4.64] ;  /* 0x0000000a04677981 */ /* 0x000f68000c1e1500 */
[----:B------:R-:W5:Y:S01]  /*30f0*/  LDG.E.U16 R115, desc[UR10][R4.64+0x40] ;  /* 0x0000400a04737981 */ /* 0x000f62000c1e1500 */
[----:B0-----:R-:W-:-:S03]  /*3100*/  IMAD.WIDE.U32 R2, R177, 0x2, R244 ;  /* 0x00000002b1027825 */ /* 0x001fc600078e00f4 */
[----:B------:R-:W5:Y:S04]  /*3110*/  LDG.E.U16 R117, desc[UR10][R4.64+0x80] ;  /* 0x0000800a04757981 */ /* 0x000f68000c1e1500 */
[----:B------:R0:W5:Y:S01]  /*3120*/  LDG.E.U16 R119, desc[UR10][R4.64+0xc0] ;  /* 0x0000c00a04777981 */ /* 0x000162000c1e1500 */
[----:B------:R-:W-:Y:S01]  /*3130*/  LEA.HI.X R13, R173, R25, RZ, 0x1, P0 ;  /* 0x00000019ad0d7211 */ /* 0x000fe200000f0cff */
[----:B------:R-:W-:Y:S02]  /*3140*/  IMAD.SHL.U32 R172, R205, 0x40, RZ ;  /* 0x00000040cdac7824 */ /* 0x000fe400078e00ff */
[----:B------:R-:W5:Y:S04]  /*3150*/  LDG.E.U16 R139, desc[UR10][R2.64] ;  /* 0x0000000a028b7981 */ /* 0x000f68000c1e1500 */
[----:B------:R-:W5:Y:S01]  /*3160*/  LDG.E.U16 R137, desc[UR10][R2.64+0x80] ;  /* 0x0000800a02897981 */ /* 0x000f62000c1e1500 */
[----:B0-----:R-:W-:-:S03]  /*3170*/  IMAD.WIDE.U32 R4, R177, 0x2, R82 ;  /* 0x00000002b1047825 */ /* 0x001fc600078e0052 */
[----:B------:R-:W5:Y:S04]  /*3180*/  LDG.E.U16 R83, desc[UR10][R2.64+0x40] ;  /* 0x0000400a02537981 */ /* 0x000f68000c1e1500 */
[----:B------:R0:W5:Y:S01]  /*3190*/  LDG.E.U16 R141, desc[UR10][R2.64+0xc0] ;  /* 0x0000c00a028d7981 */ /* 0x000162000c1e1500 */
[----:B------:R-:W-:-:S03]  /*31a0*/  IMAD.SHL.U32 R155, R204, 0x40, RZ ;  /* 0x00000040cc9b7824 */ /* 0x000fc600078e00ff */
[----:B------:R-:W5:Y:S04]  /*31b0*/  LDG.E.U16 R143, desc[UR10][R4.64] ;  /* 0x0000000a048f7981 */ /* 0x000f68000c1e1500 */
[----:B------:R-:W5:Y:S01]  /*31c0*/  LDG.E.U16 R145, desc[UR10][R4.64+0x40] ;  /* 0x0000400a04917981 */ /* 0x000f62000c1e1500 */
[----:B0-----:R-:W-:-:S03]  /*31d0*/  IMAD.WIDE.U32 R2, R177, 0x2, R6 ;  /* 0x00000002b1027825 */ /* 0x001fc600078e0006 */
[----:B------:R-:W5:Y:S01]  /*31e0*/  LDG.E.U16 R147, desc[UR10][R4.64+0x80] ;  /* 0x0000800a04937981 */ /* 0x000f62000c1e1500 */
[----:B------:R-:W-:Y:S01]  /*31f0*/  IMAD.WIDE.U32 R6, R177, 0x2, R10 ;  /* 0x00000002b1067825 */ /* 0x000fe200078e000a */
[----:B------:R-:W-:Y:S02]  /*3200*/  LEA R10, P0, R205, R24, 0x7 ;  /* 0x00000018cd0a7211 */ /* 0x000fe400078038ff */
[----:B------:R0:W5:Y:S02]  /*3210*/  LDG.E.U16 R149, desc[UR10][R4.64+0xc0] ;  /* 0x0000c00a04957981 */ /* 0x000164000c1e1500 */
[----:B------:R-:W-:Y:S02]  /*3220*/  LEA.HI.X R11, R172, R25, RZ, 0x1, P0 ;  /* 0x00000019ac0b7211 */ /* 0x000fe400000f0cff */
[----:B------:R-:W5:Y:S01]  /*3230*/  LDG.E.U16 R151, desc[UR10][R2.64] ;  /* 0x0000000a02977981 */ /* 0x000f62000c1e1500 */
[----:B------:R-:W-:-:S03]  /*3240*/  IMAD.SHL.U32 R153, R202, 0x40, RZ ;  /* 0x00000040ca997824 */ /* 0x000fc600078e00ff */
[----:B------:R1:W5:Y:S01]  /*3250*/  LDG.E.U16 R159, desc[UR10][R2.64+0x40] ;  /* 0x0000400a029f7981 */ /* 0x000362000c1e1500 */
[----:B0-----:R-:W-:-:S03]  /*3260*/  IMAD.WIDE.U32 R4, R177, 0x2, R8 ;  /* 0x00000002b1047825 */ /* 0x001fc600078e0008 */
[----:B------:R-:W5:Y:S01]  /*3270*/  LDG.E.U16 R161, desc[UR10][R6.64] ;  /* 0x0000000a06a17981 */ /* 0x000f62000c1e1500 */
[C---:B------:R-:W-:Y:S01]  /*3280*/  IMAD.WIDE.U32 R8, R177.reuse, 0x2, R12 ;  /* 0x00000002b1087825 */ /* 0x040fe200078e000c */
[-C--:B------:R-:W-:Y:S02]  /*3290*/  LEA R12, P1, R204, R24.reuse, 0x7 ;  /* 0x00000018cc0c7211 */ /* 0x080fe400078238ff */
[----:B------:R-:W5:Y:S01]  /*32a0*/  LDG.E.U16 R157, desc[UR10][R4.64] ;  /* 0x0000000a049d7981 */ /* 0x000f62000c1e1500 */
[----:B-1----:R-:W-:Y:S01]  /*32b0*/  IMAD.WIDE.U32 R2, R177, 0x2, R10 ;  /* 0x00000002b1027825 */ /* 0x002fe200078e000a */
[-C--:B------:R-:W-:Y:S02]  /*32c0*/  LEA.HI.X R13, R155, R25.reuse, RZ, 0x1, P1 ;  /* 0x000000199b0d7211 */ /* 0x080fe400008f0cff */
[----:B------:R0:W5:Y:S01]  /*32d0*/  LDG.E.U16 R163, desc[UR10][R4.64+0x40] ;  /* 0x0000400a04a37981 */ /* 0x000162000c1e1500 */
[-C--:B------:R-:W-:Y:S01]  /*32e0*/  LEA R10, P1, R202, R24.reuse, 0x7 ;  /* 0x00000018ca0a7211 */ /* 0x080fe200078238ff */
[C---:B------:R-:W-:Y:S01]  /*32f0*/  IMAD.SHL.U32 R154, R203.reuse, 0x40, RZ ;  /* 0x00000040cb9a7824 */ /* 0x040fe200078e00ff */
[----:B------:R-:W-:Y:S01]  /*3300*/  LEA R14, P0, R203, R24, 0x7 ;  /* 0x00000018cb0e7211 */ /* 0x000fe200078038ff */
[----:B------:R-:W5:Y:S01]  /*3310*/  LDG.E.U16 R167, desc[UR10][R8.64] ;  /* 0x0000000a08a77981 */ /* 0x000f62000c1e1500 */
[-C--:B------:R-:W-:Y:S01]  /*3320*/  LEA.HI.X R11, R153, R25.reuse, RZ, 0x1, P1 ;  /* 0x00000019990b7211 */ /* 0x080fe200008f0cff */
[----:B------:R-:W-:Y:S01]  /*3330*/  IMAD.SHL.U32 R152, R201, 0x40, RZ ;  /* 0x00000040c9987824 */ /* 0x000fe200078e00ff */
[----:B------:R-:W-:Y:S01]  /*3340*/  LEA.HI.X R15, R154, R25, RZ, 0x1, P0 ;  /* 0x000000199a0f7211 */ /* 0x000fe200000f0cff */
[----:B------:R1:W5:Y:S01]  /*3350*/  LDG.E.U16 R171, desc[UR10][R8.64+0x40] ;  /* 0x0000400a08ab7981 */ /* 0x000362000c1e1500 */
[----:B0-----:R-:W-:-:S03]  /*3360*/  IMAD.WIDE.U32 R4, R177, 0x2, R12 ;  /* 0x00000002b1047825 */ /* 0x001fc600078e000c */
[----:B------:R0:W5:Y:S01]  /*3370*/  LDG.E.U16 R165, desc[UR10][R6.64+0x40] ;  /* 0x0000400a06a57981 */ /* 0x000162000c1e1500 */
[CC--:B------:R-:W-:Y:S01]  /*3380*/  LEA R12, P1, R200.reuse, R24.reuse, 0x7 ;  /* 0x00000018c80c7211 */ /* 0x0c0fe200078238ff */
[----:B------:R-:W-:Y:S02]  /*3390*/  IMAD.SHL.U32 R23, R200, 0x40, RZ ;  /* 0x00000040c8177824 */ /* 0x000fe400078e00ff */
[----:B------:R-:W5:Y:S01]  /*33a0*/  LDG.E.U16 R211, desc[UR10][R4.64] ;  /* 0x0000000a04d37981 */ /* 0x000f62000c1e1500 */
[----:B-1----:R-:W-:Y:S01]  /*33b0*/  IMAD.WIDE.U32 R8, R177, 0x2, R10 ;  /* 0x00000002b1087825 */ /* 0x002fe200078e000a */
[----:B------:R-:W-:Y:S02]  /*33c0*/  LEA R10, P0, R201, R24, 0x7 ;  /* 0x00000018c90a7211 */ /* 0x000fe400078038ff */
[----:B------:R1:W5:Y:S01]  /*33d0*/  LDG.E.U16 R215, desc[UR10][R4.64+0x40] ;  /* 0x0000400a04d77981 */ /* 0x000362000c1e1500 */
[----:B0-----:R-:W-:Y:S01]  /*33e0*/  IMAD.WIDE.U32 R6, R177, 0x2, R14 ;  /* 0x00000002b1067825 */ /* 0x001fe200078e000e */
[----:B------:R-:W-:-:S02]  /*33f0*/  LEA.HI.X R11, R152, R25, RZ, 0x1, P0 ;  /* 0x00000019980b7211 */ /* 0x000fc400000f0cff */
[----:B------:R-:W5:Y:S01]  /*3400*/  LDG.E.U16 R169, desc[UR10][R2.64] ;  /* 0x0000000a02a97981 */ /* 0x000f62000c1e1500 */
[----:B------:R-:W-:Y:S01]  /*3410*/  IMAD.SHL.U32 R22, R199, 0x40, RZ ;  /* 0x00000040c7167824 */ /* 0x000fe200078e00ff */
[-C--:B------:R-:W-:Y:S02]  /*3420*/  LEA.HI.X R13, R23, R25.reuse, RZ, 0x1, P1 ;  /* 0x00000019170d7211 */ /* 0x080fe400008f0cff */
[----:B------:R0:W5:Y:S01]  /*3430*/  LDG.E.U16 R213, desc[UR10][R2.64+0x40] ;  /* 0x0000400a02d57981 */ /* 0x000162000c1e1500 */
[----:B-1----:R-:W-:Y:S01]  /*3440*/  LEA R4, P0, R199, R24, 0x7 ;  /* 0x00000018c7047211 */ /* 0x002fe200078038ff */
[----:B------:R-:W-:Y:S02]  /*3450*/  IMAD.SHL.U32 R21, R198, 0x40, RZ ;  /* 0x00000040c6157824 */ /* 0x000fe400078e00ff */
[----:B------:R-:W5:Y:S01]  /*3460*/  LDG.E.U16 R217, desc[UR10][R6.64] ;  /* 0x0000000a06d97981 */ /* 0x000f62000c1e1500 */
[----:B------:R-:W-:-:S03]  /*3470*/  LEA.HI.X R5, R22, R25, RZ, 0x1, P0 ;  /* 0x0000001916057211 */ /* 0x000fc600000f0cff */
[----:B------:R1:W5:Y:S01]  /*3480*/  LDG.E.U16 R221, desc[UR10][R6.64+0x40] ;  /* 0x0000400a06dd7981 */ /* 0x000362000c1e1500 */
[-C--:B0-----:R-:W-:Y:S01]  /*3490*/  LEA R2, P1, R198, R24.reuse, 0x7 ;  /* 0x00000018c6027211 */ /* 0x081fe200078238ff */
[----:B------:R-:W-:Y:S02]  /*34a0*/  IMAD.WIDE.U32 R4, R177, 0x2, R4 ;  /* 0x00000002b1047825 */ /* 0x000fe400078e0004 */
[----:B------:R-:W5:Y:S01]  /*34b0*/  LDG.E.U16 R219, desc[UR10][R8.64] ;  /* 0x0000000a08db7981 */ /* 0x000f62000c1e1500 */
[----:B------:R-:W-:Y:S01]  /*34c0*/  LEA.HI.X R3, R21, R25, RZ, 0x1, P1 ;  /* 0x0000001915037211 */ /* 0x000fe200008f0cff */
[----:B------:R-:W-:Y:S02]  /*34d0*/  IMAD.SHL.U32 R20, R197, 0x40, RZ ;  /* 0x00000040c5147824 */ /* 0x000fe400078e00ff */
[----:B------:R0:W5:Y:S01]  /*34e0*/  LDG.E.U16 R223, desc[UR10][R8.64+0x40] ;  /* 0x0000400a08df7981 */ /* 0x000162000c1e1500 */
[----:B-1----:R-:W-:Y:S01]  /*34f0*/  IMAD.WIDE.U32 R6, R177, 0x2, R10 ;  /* 0x00000002b1067825 */ /* 0x002fe200078e000a */
[----:B------:R-:W-:-:S02]  /*3500*/  LEA R10, P0, R197, R24, 0x7 ;  /* 0x00000018c50a7211 */ /* 0x000fc400078038ff */
[----:B------:R-:W5:Y:S01]  /*3510*/  LDG.E.U16 R233, desc[UR10][R4.64] ;  /* 0x0000000a04e97981 */ /* 0x000f62000c1e1500 */
[----:B------:R-:W-:-:S03]  /*3520*/  IMAD.SHL.U32 R19, R196, 0x40, RZ ;  /* 0x00000040c4137824 */ /* 0x000fc600078e00ff */
[----:B------:R-:W5:Y:S04]  /*3530*/  LDG.E.U16 R225, desc[UR10][R6.64] ;  /* 0x0000000a06e17981 */ /* 0x000f68000c1e1500 */
[----:B------:R1:W5:Y:S01]  /*3540*/  LDG.E.U16 R227, desc[UR10][R6.64+0x40] ;  /* 0x0000400a06e37981 */ /* 0x000362000c1e1500 */
[C---:B0-----:R-:W-:Y:S01]  /*3550*/  IMAD.WIDE.U32 R8, R177.reuse, 0x2, R12 ;  /* 0x00000002b1087825 */ /* 0x041fe200078e000c */
[----:B------:R-:W-:Y:S02]  /*3560*/  LEA.HI.X R11, R20, R25, RZ, 0x1, P0 ;  /* 0x00000019140b7211 */ /* 0x000fe400000f0cff */
[----:B------:R0:W5:Y:S01]  /*3570*/  LDG.E.U16 R237, desc[UR10][R4.64+0x40] ;  /* 0x0000400a04ed7981 */ /* 0x000162000c1e1500 */
[----:B------:R-:W-:Y:S01]  /*3580*/  IMAD.WIDE.U32 R12, R177, 0x2, R2 ;  /* 0x00000002b10c7825 */ /* 0x000fe200078e0002 */
[----:B-1----:R-:W-:-:S03]  /*3590*/  LEA R6, P1, R196, R24, 0x7 ;  /* 0x00000018c4067211 */ /* 0x002fc600078238ff */
[C---:B------:R-:W-:Y:S01]  /*35a0*/  IMAD.SHL.U32 R18, R195.reuse, 0x40, RZ ;  /* 0x00000040c3127824 */ /* 0x040fe200078e00ff */
[-C--:B------:R-:W-:Y:S01]  /*35b0*/  LEA R2, P0, R195, R24.reuse, 0x7 ;  /* 0x00000018c3027211 */ /* 0x080fe200078038ff */
[C---:B------:R-:W-:Y:S01]  /*35c0*/  IMAD.SHL.U32 R17, R194.reuse, 0x40, RZ ;  /* 0x00000040c2117824 */ /* 0x040fe200078e00ff */
[-C--:B------:R-:W-:Y:S01]  /*35d0*/  LEA.HI.X R7, R19, R25.reuse, RZ, 0x1, P1 ;  /* 0x0000001913077211 */ /* 0x080fe200008f0cff */
[----:B------:R-:W-:Y:S01]  /*35e0*/  IMAD.WIDE.U32 R246, R177, 0x2, R246 ;  /* 0x00000002b1f67825 */ /* 0x000fe200078e00f6 */
[----:B0-----:R-:W-:Y:S01]  /*35f0*/  LEA R4, P1, R194, R24, 0x7 ;  /* 0x00000018c2047211 */ /* 0x001fe200078238ff */
[----:B------:R-:W5:Y:S01]  /*3600*/  LDG.E.U16 R235, desc[UR10][R12.64] ;  /* 0x0000000a0ceb7981 */ /* 0x000f62000c1e1500 */
[-C--:B------:R-:W-:Y:S01]  /*3610*/  LEA.HI.X R3, R18, R25.reuse, RZ, 0x1, P0 ;  /* 0x0000001912037211 */ /* 0x080fe200000f0cff */
[----:B------:R-:W-:Y:S01]  /*3620*/  IMAD.SHL.U32 R16, R193, 0x40, RZ ;  /* 0x00000040c1107824 */ /* 0x000fe200078e00ff */
[----:B------:R-:W-:Y:S01]  /*3630*/  LEA.HI.X R5, R17, R25, RZ, 0x1, P1 ;  /* 0x0000001911057211 */ /* 0x000fe200008f0cff */
[----:B------:R0:W5:Y:S01]  /*3640*/  LDG.E.U16 R239, desc[UR10][R12.64+0x40] ;  /* 0x0000400a0cef7981 */ /* 0x000162000c1e1500 */
[----:B------:R-:W-:-:S03]  /*3650*/  IMAD.SHL.U32 R15, R192, 0x40, RZ ;  /* 0x00000040c00f7824 */ /* 0x000fc600078e00ff */
[----:B------:R-:W5:Y:S04]  /*3660*/  LDG.E.U16 R229, desc[UR10][R8.64] ;  /* 0x0000000a08e57981 */ /* 0x000f68000c1e1500 */
[----:B------:R1:W5:Y:S01]  /*3670*/  LDG.E.U16 R231, desc[UR10][R8.64+0x40] ;  /* 0x0000400a08e77981 */ /* 0x000362000c1e1500 */
[C---:B0-----:R-:W-:Y:S01]  /*3680*/  IMAD.WIDE.U32 R12, R177.reuse, 0x2, R6 ;  /* 0x00000002b10c7825 */ /* 0x041fe200078e0006 */
[----:B------:R-:W-:Y:S02]  /*3690*/  LEA R6, P1, R192, R24, 0x7 ;  /* 0x00000018c0067211 */ /* 0x000fe400078238ff */
[----:B------:R-:W4:Y:S01]  /*36a0*/  LDG.E.U16 R39, desc[UR10][R246.64] ;  /* 0x0000000af6277981 */ /* 0x000f22000c1e1500 */
[----:B------:R-:W-:-:S03]  /*36b0*/  IMAD.WIDE.U32 R250, R177, 0x2, R250 ;  /* 0x00000002b1fa7825 */ /* 0x000fc600078e00fa */
[----:B------:R-:W2:Y:S01]  /*36c0*/  LDG.E.U16 R41, desc[UR10][R246.64+0x40] ;  /* 0x0000400af6297981 */ /* 0x000ea2000c1e1500 */
[----:B-1----:R-:W-:Y:S01]  /*36d0*/  LEA R8, P0, R193, R24, 0x7 ;  /* 0x00000018c1087211 */ /* 0x002fe200078038ff */
[----:B------:R-:W-:Y:S02]  /*36e0*/  IMAD.WIDE.U32 R10, R177, 0x2, R10 ;  /* 0x00000002b10a7825 */ /* 0x000fe400078e000a */
[----:B------:R-:W3:Y:S01]  /*36f0*/  LDG.E.U16 R45, desc[UR10][R246.64+0x80] ;  /* 0x0000800af62d7981 */ /* 0x000ee2000c1e1500 */
[-C--:B------:R-:W-:Y:S01]  /*3700*/  LEA.HI.X R7, R15, R25.reuse, RZ, 0x1, P1 ;  /* 0x000000190f077211 */ /* 0x080fe200008f0cff */
[C---:B------:R-:W-:Y:S02]  /*3710*/  IMAD.WIDE.U32 R28, R177.reuse, 0x2, R4 ;  /* 0x00000002b11c7825 */ /* 0x040fe400078e0004 */
[----:B------:R-:W5:Y:S01]  /*3720*/  LDG.E.U16 R43, desc[UR10][R246.64+0xc0] ;  /* 0x0000c00af62b7981 */ /* 0x000f62000c1e1500 */
[----:B------:R-:W-:Y:S01]  /*3730*/  LEA.HI.X R9, R16, R25, RZ, 0x1, P0 ;  /* 0x0000001910097211 */ /* 0x000fe200000f0cff */
[----:B------:R-:W-:-:S02]  /*3740*/  IMAD.WIDE.U32 R26, R177, 0x2, R2 ;  /* 0x00000002b11a7825 */ /* 0x000fc400078e0002 */
[----:B------:R-:W5:Y:S01]  /*3750*/  LDG.E.U16 R245, desc[UR10][R12.64] ;  /* 0x0000000a0cf57981 */ /* 0x000f62000c1e1500 */
[CC--:B------:R-:W-:Y:S01]  /*3760*/  LEA R2, P0, R191.reuse, R24.reuse, 0x7 ;  /* 0x00000018bf027211 */ /* 0x0c0fe200078038ff */
[----:B------:R-:W-:Y:S01]  /*3770*/  IMAD.SHL.U32 R14, R191, 0x40, RZ ;  /* 0x00000040bf0e7824 */ /* 0x000fe200078e00ff */
[----:B------:R-:W-:Y:S01]  /*3780*/  LEA R4, P1, R190, R24, 0x7 ;  /* 0x00000018be047211 */ /* 0x000fe200078238ff */
[----:B------:R-:W5:Y:S04]  /*3790*/  LDG.E.U16 R129, desc[UR10][R250.64] ;  /* 0x0000000afa817981 */ /* 0x000f68000c1e1500 */
[----:B------:R0:W5:Y:S01]  /*37a0*/  LDG.E.U16 R247, desc[UR10][R12.64+0x40] ;  /* 0x0000400a0cf77981 */ /* 0x000162000c1e1500 */
[----:B------:R-:W-:Y:S01]  /*37b0*/  IMAD.WIDE.U32 R8, R177, 0x2, R8 ;  /* 0x00000002b1087825 */ /* 0x000fe200078e0008 */
[----:B------:R-:W-:-:S02]  /*37c0*/  LEA.HI.X R3, R14, R25, RZ, 0x1, P0 ;  /* 0x000000190e037211 */ /* 0x000fc400000f0cff */
[----:B------:R-:W5:Y:S04]  /*37d0*/  LDG.E.U16 R133, desc[UR10][R250.64+0x40] ;  /* 0x0000400afa857981 */ /* 0x000f68000c1e1500 */
[----:B------:R-:W5:Y:S01]  /*37e0*/  LDG.E.U16 R131, desc[UR10][R250.64+0x80] ;  /* 0x0000800afa837981 */ /* 0x000f62000c1e1500 */
[----:B0-----:R-:W-:-:S03]  /*37f0*/  IMAD.SHL.U32 R13, R190, 0x40, RZ ;  /* 0x00000040be0d7824 */ /* 0x001fc600078e00ff */
[----:B------:R-:W5:Y:S02]  /*3800*/  LDG.E.U16 R135, desc[UR10][R250.64+0xc0] ;  /* 0x0000c00afa877981 */ /* 0x000f64000c1e1500 */
[----:B------:R-:W-:Y:S02]  /*3810*/  LEA.HI.X R5, R13, R25, RZ, 0x1, P1 ;  /* 0x000000190d057211 */ /* 0x000fe400008f0cff */
[----:B------:R-:W5:Y:S04]  /*3820*/  LDG.E.U16 R241, desc[UR10][R10.64] ;  /* 0x0000000a0af17981 */ /* 0x000f68000c1e1500 */
[----:B------:R0:W5:Y:S04]  /*3830*/  LDG.E.U16 R243, desc[UR10][R10.64+0x40] ;  /* 0x0000400a0af37981 */ /* 0x000168000c1e1500 */
[----:B------:R-:W5:Y:S04]  /*3840*/  LDG.E.U16 R251, desc[UR10][R28.64] ;  /* 0x0000000a1cfb7981 */ /* 0x000f68000c1e1500 */
[----:B------:R1:W5:Y:S01]  /*3850*/  LDG.E.U16 R40, desc[UR10][R28.64+0x40] ;  /* 0x0000400a1c287981 */ /* 0x000362000c1e1500 */
[----:B0-----:R-:W-:-:S03]  /*3860*/  IMAD.SHL.U32 R11, R188, 0x40, RZ ;  /* 0x00000040bc0b7824 */ /* 0x001fc600078e00ff */
[----:B------:R-:W5:Y:S01]  /*3870*/  LDG.E.U16 R42, desc[UR10][R8.64] ;  /* 0x0000000a082a7981 */ /* 0x000f62000c1e1500 */
[----:B------:R-:W-:-:S03]  /*3880*/  IMAD.WIDE.U32 R2, R177, 0x2, R2 ;  /* 0x00000002b1027825 */ /* 0x000fc600078e0002 */
[----:B------:R0:W5:Y:S01]  /*3890*/  LDG.E.U16 R44, desc[UR10][R8.64+0x40] ;  /* 0x0000400a082c7981 */ /* 0x000162000c1e1500 */
[C---:B-1----:R-:W-:Y:S01]  /*38a0*/  IMAD.WIDE.U32 R28, R177.reuse, 0x2, R6 ;  /* 0x00000002b11c7825 */ /* 0x042fe200078e0006 */
[-C--:B------:R-:W-:Y:S02]  /*38b0*/  LEA R6, P1, R188, R24.reuse, 0x7 ;  /* 0x00000018bc067211 */ /* 0x080fe400078238ff */
[----:B------:R-:W5:Y:S01]  /*38c0*/  LDG.E.U16 R249, desc[UR10][R26.64] ;  /* 0x0000000a1af97981 */ /* 0x000f62000c1e1500 */
[----:B------:R-:W-:Y:S01]  /*38d0*/  IMAD.WIDE.U32 R30, R177, 0x2, R4 ;  /* 0x00000002b11e7825 */ /* 0x000fe200078e0004 */
[----:B------:R-:W-:Y:S02]  /*38e0*/  LEA.HI.X R7, R11, R25, RZ, 0x1, P1 ;  /* 0x000000190b077211 */ /* 0x000fe400008f0cff */
[----:B------:R1:W5:Y:S01]  /*38f0*/  LDG.E.U16 R38, desc[UR10][R26.64+0x40] ;  /* 0x0000400a1a267981 */ /* 0x000362000c1e1500 */
[----:B------:R-:W-:Y:S01]  /*3900*/  LEA R4, P1, R186, R24, 0x7 ;  /* 0x00000018ba047211 */ /* 0x000fe200078238ff */
[----:B------:R-:W-:-:S02]  /*3910*/  IMAD.SHL.U32 R12, R189, 0x40, RZ ;  /* 0x00000040bd0c7824 */ /* 0x000fc400078e00ff */
[----:B0-----:R-:W-:Y:S01]  /*3920*/  IMAD.SHL.U32 R9, R186, 0x40, RZ ;  /* 0x00000040ba097824 */ /* 0x001fe200078e00ff */
[----:B------:R-:W5:Y:S01]  /*3930*/  LDG.E.U16 R50, desc[UR10][R2.64] ;  /* 0x0000000a02327981 */ /* 0x000f62000c1e1500 */
[----:B------:R-:W-:-:S03]  /*3940*/  IMAD.SHL.U32 R10, R187, 0x40, RZ ;  /* 0x00000040bb0a7824 */ /* 0x000fc600078e00ff */
[----:B------:R0:W5:Y:S01]  /*3950*/  LDG.E.U16 R52, desc[UR10][R2.64+0x40] ;  /* 0x0000400a02347981 */ /* 0x000162000c1e1500 */
[-C--:B-1----:R-:W-:Y:S02]  /*3960*/  LEA R26, P0, R189, R24.reuse, 0x7 ;  /* 0x00000018bd1a7211 */ /* 0x082fe400078038ff */
[-C--:B------:R-:W-:Y:S01]  /*3970*/  LEA.HI.X R5, R9, R25.reuse, RZ, 0x1, P1 ;  /* 0x0000001909057211 */ /* 0x080fe200008f0cff */
[----:B------:R-:W-:Y:S01]  /*3980*/  IMAD.SHL.U32 R8, R185, 0x40, RZ ;  /* 0x00000040b9087824 */ /* 0x000fe200078e00ff */
[-C--:B------:R-:W-:Y:S01]  /*3990*/  LEA.HI.X R27, R12, R25.reuse, RZ, 0x1, P0 ;  /* 0x000000190c1b7211 */ /* 0x080fe200000f0cff */
[----:B------:R-:W5:Y:S01]  /*39a0*/  LDG.E.U16 R46, desc[UR10][R28.64] ;  /* 0x0000000a1c2e7981 */ /* 0x000f62000c1e1500 */
[----:B0-----:R-:W-:Y:S01]  /*39b0*/  LEA R2, P0, R187, R24, 0x7 ;  /* 0x00000018bb027211 */ /* 0x001fe200078038ff */
[----:B------:R-:W-:Y:S02]  /*39c0*/  IMAD.WIDE.U32 R34, R177, 0x2, R4 ;  /* 0x00000002b1227825 */ /* 0x000fe400078e0004 */
[----:B------:R0:W5:Y:S01]  /*39d0*/  LDG.E.U16 R48, desc[UR10][R28.64+0x40] ;  /* 0x0000400a1c307981 */ /* 0x000162000c1e1500 */
[----:B------:R-:W-:-:S02]  /*39e0*/  LEA.HI.X R3, R10, R25, RZ, 0x1, P0 ;  /* 0x000000190a037211 */ /* 0x000fc400000f0cff */
[-C--:B------:R-:W-:Y:S01]  /*39f0*/  LEA R4, P0, R185, R24.reuse, 0x7 ;  /* 0x00000018b9047211 */ /* 0x080fe200078038ff */
[C---:B------:R-:W-:Y:S01]  /*3a00*/  IMAD.WIDE.U32 R26, R177.reuse, 0x2, R26 ;  /* 0x00000002b11a7825 */ /* 0x040fe200078e001a */
[----:B------:R-:W5:Y:S02]  /*3a10*/  LDG.E.U16 R54, desc[UR10][R30.64] ;  /* 0x0000000a1e367981 */ /* 0x000f64000c1e1500 */
[----:B------:R-:W-:Y:S01]  /*3a20*/  LEA.HI.X R5, R8, R25, RZ, 0x1, P0 ;  /* 0x0000001908057211 */ /* 0x000fe200000f0cff */
[----:B------:R-:W-:Y:S01]  /*3a30*/  IMAD.WIDE.U32 R32, R177, 0x2, R2 ;  /* 0x00000002b1207825 */ /* 0x000fe200078e0002 */
[----:B------:R-:W-:Y:S01]  /*3a40*/  LEA R2, P1, R183, R24, 0x7 ;  /* 0x00000018b7027211 */ /* 0x000fe200078238ff */
[----:B------:R1:W5:Y:S02]  /*3a50*/  LDG.E.U16 R56, desc[UR10][R30.64+0x40] ;  /* 0x0000400a1e387981 */ /* 0x000364000c1e1500 */
[----:B0-----:R-:W-:Y:S02]  /*3a60*/  IMAD.WIDE.U32 R28, R177, 0x2, R6 ;  /* 0x00000002b11c7825 */ /* 0x001fe400078e0006 */
[----:B------:R-:W5:Y:S02]  /*3a70*/  LDG.E.U16 R58, desc[UR10][R26.64] ;  /* 0x0000000a1a3a7981 */ /* 0x000f64000c1e1500 */
[----:B------:R-:W-:-:S02]  /*3a80*/  IMAD.SHL.U32 R6, R183, 0x40, RZ ;  /* 0x00000040b7067824 */ /* 0x000fc400078e00ff */
[----:B------:R0:W5:Y:S01]  /*3a90*/  LDG.E.U16 R60, desc[UR10][R26.64+0x40] ;  /* 0x0000400a1a3c7981 */ /* 0x000162000c1e1500 */
[----:B------:R-:W-:Y:S02]  /*3aa0*/  IMAD.SHL.U32 R7, R184, 0x40, RZ ;  /* 0x00000040b8077824 */ /* 0x000fe400078e00ff */
[----:B-1----:R-:W-:Y:S01]  /*3ab0*/  IMAD.WIDE.U32 R30, R177, 0x2, R4 ;  /* 0x00000002b11e7825 */ /* 0x002fe200078e0004 */
[----:B------:R-:W-:Y:S01]  /*3ac0*/  LEA.HI.X R3, R6, R25, RZ, 0x1, P1 ;  /* 0x0000001906037211 */ /* 0x000fe200008f0cff */
[----:B------:R-:W5:Y:S02]  /*3ad0*/  LDG.E.U16 R62, desc[UR10][R28.64] ;  /* 0x0000000a1c3e7981 */ /* 0x000f64000c1e1500 */
[C---:B------:R-:W-:Y:S02]  /*3ae0*/  IMAD.SHL.U32 R5, R182.reuse, 0x40, RZ ;  /* 0x00000040b6057824 */ /* 0x040fe400078e00ff */
[----:B------:R1:W5:Y:S01]  /*3af0*/  LDG.E.U16 R64, desc[UR10][R28.64+0x40] ;  /* 0x0000400a1c407981 */ /* 0x000362000c1e1500 */
[----:B0-----:R-:W-:-:S03]  /*3b00*/  LEA R26, P2, R182, R24, 0x7 ;  /* 0x00000018b61a7211 */ /* 0x001fc600078438ff */
[----:B------:R-:W5:Y:S01]  /*3b10*/  LDG.E.U16 R70, desc[UR10][R34.64] ;  /* 0x0000000a22467981 */ /* 0x000f62000c1e1500 */
[----:B------:R-:W-:-:S03]  /*3b20*/  LEA.HI.X R27, R5, R25, RZ, 0x1, P2 ;  /* 0x00000019051b7211 */ /* 0x000fc600010f0cff */
[----:B------:R0:W5:Y:S01]  /*3b30*/  LDG.E.U16 R72, desc[UR10][R34.64+0x40] ;  /* 0x0000400a22487981 */ /* 0x000162000c1e1500 */
[----:B-1----:R-:W-:-:S03]  /*3b40*/  LEA R28, P0, R184, R24, 0x7 ;  /* 0x00000018b81c7211 */ /* 0x002fc600078038ff */
[----:B------:R-:W5:Y:S01]  /*3b50*/  LDG.E.U16 R74, desc[UR10][R30.64] ;  /* 0x0000000a1e4a7981 */ /* 0x000f62000c1e1500 */
[----:B------:R-:W-:-:S03]  /*3b60*/  LEA.HI.X R29, R7, R25, RZ, 0x1, P0 ;  /* 0x00000019071d7211 */ /* 0x000fc600000f0cff */
[----:B------:R1:W5:Y:S01]  /*3b70*/  LDG.E.U16 R76, desc[UR10][R30.64+0x40] ;  /* 0x0000400a1e4c7981 */ /* 0x000362000c1e1500 */
[----:B0-----:R-:W-:-:S03]  /*3b80*/  IMAD.WIDE.U32 R34, R177, 0x2, R2 ;  /* 0x00000002b1227825 */ /* 0x001fc600078e0002 */
[----:B------:R-:W5:Y:S01]  /*3b90*/  LDG.E.U16 R66, desc[UR10][R32.64] ;  /* 0x0000000a20427981 */ /* 0x000f62000c1e1500 */
[----:B------:R-:W-:-:S03]  /*3ba0*/  IMAD.SHL.U32 R3, R181, 0x40, RZ ;  /* 0x00000040b5037824 */ /* 0x000fc600078e00ff */
[----:B------:R0:W5:Y:S01]  /*3bb0*/  LDG.E.U16 R68, desc[UR10][R32.64+0x40] ;  /* 0x0000400a20447981 */ /* 0x000162000c1e1500 */
[-C--:B-1----:R-:W-:Y:S01]  /*3bc0*/  LEA R30, P0, R181, R24.reuse, 0x7 ;  /* 0x00000018b51e7211 */ /* 0x082fe200078038ff */
[----:B------:R-:W-:Y:S02]  /*3bd0*/  IMAD.WIDE.U32 R36, R177, 0x2, R26 ;  /* 0x00000002b1247825 */ /* 0x000fe400078e001a */
[----:B------:R-:W5:Y:S01]  /*3be0*/  LDG.E.U16 R82, desc[UR10][R34.64] ;  /* 0x0000000a22527981 */ /* 0x000f62000c1e1500 */
[----:B------:R-:W-:Y:S01]  /*3bf0*/  LEA.HI.X R31, R3, R25, RZ, 0x1, P0 ;  /* 0x00000019031f7211 */ /* 0x000fe200000f0cff */
[C---:B------:R-:W-:Y:S01]  /*3c00*/  IMAD.SHL.U32 R4, R180.reuse, 0x40, RZ ;  /* 0x00000040b4047824 */ /* 0x040fe200078e00ff */
[CC--:B------:R-:W-:Y:S01]  /*3c10*/  LEA R26, P0, R179.reuse, R24.reuse, 0x7 ;  /* 0x00000018b31a7211 */ /* 0x0c0fe200078038ff */
[----:B------:R-:W-:Y:S01]  /*3c20*/  IMAD.SHL.U32 R2, R179, 0x40, RZ ;  /* 0x00000040b3027824 */ /* 0x000fe200078e00ff */
[----:B------:R-:W5:Y:S01]  /*3c30*/  LDG.E.U16 R84, desc[UR10][R34.64+0x40] ;  /* 0x0000400a22547981 */ /* 0x000f62000c1e1500 */
[----:B0-----:R-:W-:Y:S01]  /*3c40*/  IMAD.WIDE.U32 R32, R177, 0x2, R28 ;  /* 0x00000002b1207825 */ /* 0x001fe200078e001c */
[----:B------:R-:W-:-:S02]  /*3c50*/  LEA R28, P1, R180, R24, 0x7 ;  /* 0x00000018b41c7211 */ /* 0x000fc400078238ff */
[C---:B------:R-:W-:Y:S01]  /*3c60*/  LEA R24, P2, R178.reuse, R24, 0x7 ;  /* 0x00000018b2187211 */ /* 0x040fe200078438ff */
[----:B------:R-:W-:Y:S01]  /*3c70*/  IMAD.SHL.U32 R0, R178, 0x40, RZ ;  /* 0x00000040b2007824 */ /* 0x000fe200078e00ff */
[-C--:B------:R-:W-:Y:S01]  /*3c80*/  LEA.HI.X R29, R4, R25.reuse, RZ, 0x1, P1 ;  /* 0x00000019041d7211 */ /* 0x080fe200008f0cff */
[C---:B------:R-:W-:Y:S01]  /*3c90*/  IMAD.WIDE.U32 R30, R177.reuse, 0x2, R30 ;  /* 0x00000002b11e7825 */ /* 0x040fe200078e001e */
[-C--:B------:R-:W-:Y:S01]  /*3ca0*/  LEA.HI.X R27, R2, R25.reuse, RZ, 0x1, P0 ;  /* 0x00000019021b7211 */ /* 0x080fe200000f0cff */
[----:B------:R-:W5:Y:S01]  /*3cb0*/  LDG.E.U16 R78, desc[UR10][R32.64] ;  /* 0x0000000a204e7981 */ /* 0x000f62000c1e1500 */
[----:B------:R-:W-:Y:S01]  /*3cc0*/  LEA.HI.X R25, R0, R25, RZ, 0x1, P2 ;  /* 0x0000001900197211 */ /* 0x000fe200010f0cff */
[C---:B------:R-:W-:Y:S02]  /*3cd0*/  IMAD.WIDE.U32 R28, R177.reuse, 0x2, R28 ;  /* 0x00000002b11c7825 */ /* 0x040fe400078e001c */
[----:B------:R-:W5:Y:S02]  /*3ce0*/  LDG.E.U16 R80, desc[UR10][R32.64+0x40] ;  /* 0x0000400a20507981 */ /* 0x000f64000c1e1500 */
[----:B------:R-:W-:-:S02]  /*3cf0*/  IMAD.WIDE.U32 R26, R177, 0x2, R26 ;  /* 0x00000002b11a7825 */ /* 0x000fc400078e001a */
[----:B------:R-:W5:Y:S02]  /*3d00*/  LDG.E.U16 R86, desc[UR10][R36.64] ;  /* 0x0000000a24567981 */ /* 0x000f64000c1e1500 */
[----:B------:R-:W-:Y:S02]  /*3d10*/  IMAD.WIDE.U32 R24, R177, 0x2, R24 ;  /* 0x00000002b1187825 */ /* 0x000fe400078e0018 */
        /* <DEDUP_REMOVED lines=8> */
[----:B------:R-:W5:Y:S01]  /*3da0*/  LDG.E.U16 R166, desc[UR10][R24.64+0x40] ;  /* 0x0000400a18a67981 */ /* 0x000f62000c1e1500 */
[----:B------:R-:W-:-:S02]  /*3db0*/  UIADD3 UR4, UR8, 0x10000, URZ ;  /* 0x0001000008047890 */ /* 0x000fc4000fffe03f */
[----:B------:R-:W-:Y:S02]  /*3dc0*/  USHF.R.U32.HI UR5, URZ, 0x4, UR8 ;  /* 0x000000043f057899 */ /* 0x000fe40008011608 */
[----:B------:R-:W-:Y:S02]  /*3dd0*/  USHF.R.U32.HI UR6, URZ, 0x4, UR4 ;  /* 0x000000043f067899 */ /* 0x000fe40008011604 */
[----:B------:R-:W-:Y:S02]  /*3de0*/  USGXT.U32 UR4, UR5, 0xe ;  /* 0x0000000e0504789a */ /* 0x000fe40008000000 */
[----:B------:R-:W-:Y:S01]  /*3df0*/  USGXT.U32 UR6, UR6, 0xe ;  /* 0x0000000e0606789a */ /* 0x000fe20008000000 */
[----:B------:R-:W-:Y:S01]  /*3e00*/  UMOV UR5, 0x40000040 ;  /* 0x4000004000057882 */ /* 0x000fe20000000000 */
[----:B------:R-:W-:Y:S01]  /*3e10*/  UMOV UR7, 0x40000040 ;  /* 0x4000004000077882 */ /* 0x000fe20000000000 */
[----:B----4-:R-:W-:Y:S04]  /*3e20*/  STS.U16 [R156+UR8+0x6400], R39 ;  /* 0x006400279c007988 */ /* 0x010fe80008000408 */
[----:B--2---:R-:W-:Y:S04]  /*3e30*/  STS.U16 [R156+UR8+0x6440], R41 ;  /* 0x006440299c007988 */ /* 0x004fe80008000408 */
[----:B---3--:R-:W-:Y:S04]  /*3e40*/  STS.U16 [R156+UR8+0xe400], R45 ;  /* 0x00e4002d9c007988 */ /* 0x008fe80008000408 */
[----:B-----5:R-:W-:Y:S04]  /*3e50*/  STS.U16 [R156+UR8+0xe440], R43 ;  /* 0x00e4402b9c007988 */ /* 0x020fe80008000408 */
        /* <DEDUP_REMOVED lines=110> */
[----:B------:R0:W-:Y:S04]  /*4540*/  STS.U16 [R156+UR8+0x13a40], R37 ;  /* 0x013a40259c007988 */ /* 0x0001e80008000408 */
[----:B------:R-:W-:Y:S04]  /*4550*/  STS.U16 [R156+UR8+0x13a00], R158 ;  /* 0x013a009e9c007988 */ /* 0x000fe80008000408 */
[----:B------:R-:W-:Y:S04]  /*4560*/  STS.U16 [R156+UR8+0x13c00], R160 ;  /* 0x013c00a09c007988 */ /* 0x000fe80008000408 */
[----:B------:R-:W-:Y:S04]  /*4570*/  STS.U16 [R156+UR8+0x13c40], R162 ;  /* 0x013c40a29c007988 */ /* 0x000fe80008000408 */
[----:B------:R-:W-:Y:S04]  /*4580*/  STS.U16 [R156+UR8+0x13e40], R164 ;  /* 0x013e40a49c007988 */ /* 0x000fe80008000408 */
[----:B------:R1:W-:Y:S01]  /*4590*/  STS.U16 [R156+UR8+0x13e00], R166 ;  /* 0x013e00a69c007988 */ /* 0x0003e20008000408 */
[----:B------:R-:W-:Y:S06]  /*45a0*/  BAR.SYNC.DEFER_BLOCKING 0x0 ;  /* 0x0000000000007b1d */ /* 0x000fec0000010000 */
[----:B0-----:R-:W-:-:S06]  /*45b0*/  WARPGROUP.ARRIVE ;  /* 0x00000000000079c5 */ /* 0x001fcc0000000000 */
[----:B------:R-:W-:Y:S01]  /*45c0*/  HGMMA.64x64x16.F32.BF16 R120, gdesc[UR4].tnspB, RZ, !UPT ;  /* 0x40e00000047879f0 */ /* 0x000fe2000c7018ff */
[----:B------:R-:W-:Y:S02]  /*45d0*/  UIADD3 UR12, UP0, UR4, 0x2, URZ ;  /* 0x00000002040c7890 */ /* 0x000fe4000ff1e03f */
[----:B------:R-:W-:Y:S01]  /*45e0*/  UIADD3 UR14, UP1, UR6, 0x80, URZ ;  /* 0x00000080060e7890 */ /* 0x000fe2000ff3e03f */
[----:B------:R-:W-:Y:S01]  /*45f0*/  UMOV UR4, URZ ;  /* 0x0000003f00047c82 */ /* 0x000fe20008000000 */
[----:B------:R-:W-:Y:S01]  /*4600*/  UMOV UR5, URZ ;  /* 0x0000003f00057c82 */ /* 0x000fe20008000000 */
[----:B------:R-:W-:Y:S02]  /*4610*/  UIADD3.X UR13, UR4, 0x40000040, URZ, UP0, !UPT ;  /* 0x40000040040d7890 */ /* 0x000fe400087fe43f */
[----:B------:R-:W-:-:S09]  /*4620*/  UIADD3.X UR15, UR5, 0x40000040, URZ, UP1, !UPT ;  /* 0x40000040050f7890 */ /* 0x000fd20008ffe43f */
[----:B------:R-:W-:Y:S01]  /*4630*/  HGMMA.64x64x16.F32.BF16 R120, gdesc[UR12].tnspB, R120 ;  /* 0x40e000000c7879f0 */ /* 0x000fe20008701878 */
[----:B------:R-:W-:Y:S02]  /*4640*/  UIADD3.64 UR36, UR12, 0x2, URZ ;  /* 0x000000020c247897 */ /* 0x000fe4000fffe03f */
[----:B------:R-:W-:Y:S02]  /*4650*/  UIADD3.64 UR38, UR14, 0x80, URZ ;  /* 0x000000800e267897 */ /* 0x000fe4000fffe03f */
[----:B------:R-:W-:Y:S02]  /*4660*/  UIADD3.64 UR32, UR12, 0x4, URZ ;  /* 0x000000040c207897 */ /* 0x000fe4000fffe03f */
[----:B------:R-:W-:-:S05]  /*4670*/  UIADD3.64 UR34, UR14, 0x100, URZ ;  /* 0x000001000e227897 */ /* 0x000fca000fffe03f */
[----:B------:R-:W-:Y:S01]  /*4680*/  HGMMA.64x64x16.F32.BF16 R120, gdesc[UR36].tnspB, R120 ;  /* 0x40e00000247879f0 */ /* 0x000fe20008701878 */
[----:B------:R-:W-:Y:S02]  /*4690*/  UIADD3.64 UR28, UR12, 0x7fe, URZ ;  /* 0x000007fe0c1c7897 */ /* 0x000fe4000fffe03f */
[----:B------:R-:W-:Y:S01]  /*46a0*/  UIADD3.64 UR30, UR14, 0x180, URZ ;  /* 0x000001800e1e7897 */ /* 0x000fe2000fffe03f */
[----:B------:R-:W-:Y:S01]  /*46b0*/  HGMMA.64x64x16.F32.BF16 R120, gdesc[UR32].tnspB, R120 ;  /* 0x40e00000207879f0 */ /* 0x000fe20008701878 */
[----:B------:R-:W-:Y:S02]  /*46c0*/  UIADD3.64 UR24, UR12, 0x800, URZ ;  /* 0x000008000c187897 */ /* 0x000fe4000fffe03f */
[----:B------:R-:W-:-:S05]  /*46d0*/  UIADD3.64 UR26, UR14, 0x200, URZ ;  /* 0x000002000e1a7897 */ /* 0x000fca000fffe03f */
[----:B------:R-:W-:Y:S01]  /*46e0*/  HGMMA.64x64x16.F32.BF16 R120, gdesc[UR28].tnspB, R120 ;  /* 0x40e000001c7879f0 */ /* 0x000fe20008701878 */
[----:B------:R-:W-:Y:S02]  /*46f0*/  UIADD3.64 UR20, UR12, 0x802, URZ ;  /* 0x000008020c147897 */ /* 0x000fe4000fffe03f */
[----:B------:R-:W-:Y:S01]  /*4700*/  UIADD3.64 UR22, UR14, 0x280, URZ ;  /* 0x000002800e167897 */ /* 0x000fe2000fffe03f */
[----:B------:R-:W-:Y:S01]  /*4710*/  HGMMA.64x64x16.F32.BF16 R120, gdesc[UR24].tnspB, R120 ;  /* 0x40e00000187879f0 */ /* 0x000fe20008701878 */
[----:B------:R-:W-:Y:S02]  /*4720*/  UIADD3.64 UR16, UR12, 0x804, URZ ;  /* 0x000008040c107897 */ /* 0x000fe4000fffe03f */
[----:B------:R-:W-:Y:S02]  /*4730*/  UIADD3.64 UR18, UR14, 0x300, URZ ;  /* 0x000003000e127897 */ /* 0x000fe4000fffe03f */
[----:B------:R-:W-:-:S03]  /*4740*/  UIADD3.64 UR4, UR12, 0x1fe, URZ ;  /* 0x000001fe0c047897 */ /* 0x000fc6000fffe03f */
[----:B------:R-:W-:Y:S01]  /*4750*/  HGMMA.64x64x16.F32.BF16 R120, gdesc[UR20].tnspB, R120 ;  /* 0x40e00000147879f0 */ /* 0x000fe20008701878 */
[----:B------:R-:W-:-:S03]  /*4760*/  UIADD3.64 UR40, UR12, 0x200, URZ ;  /* 0x000002000c287897 */ /* 0x000fc6000fffe03f */
[----:B------:R-:W-:Y:S04]  /*4770*/  HGMMA.64x64x16.F32.BF16 R120, gdesc[UR16].tnspB, R120 ;  /* 0x40e00000107879f0 */ /* 0x000fe80008701878 */
[----:B------:R-:W-:Y:S01]  /*4780*/  HGMMA.64x64x16.F32.BF16 R88, gdesc[UR4].tnspB, RZ, !UPT ;  /* 0x40e00000045879f0 */ /* 0x000fe2000c7018ff */
[----:B------:R-:W-:Y:S01]  /*4790*/  UMOV UR42, UR14 ;  /* 0x0000000e002a7c82 */ /* 0x000fe20008000000 */
[----:B------:R-:W-:Y:S01]  /*47a0*/  UMOV UR43, UR15 ;  /* 0x0000000f002b7c82 */ /* 0x000fe20008000000 */
[----:B------:R-:W-:Y:S01]  /*47b0*/  UIADD3.64 UR36, UR12, 0x202, URZ ;  /* 0x000002020c247897 */ /* 0x000fe2000fffe03f */
[----:B------:R-:W-:Y:S01]  /*47c0*/  HGMMA.64x64x16.F32.BF16 R88, gdesc[UR40].tnspB, R88 ;  /* 0x40e00000285879f0 */ /* 0x000fe20008701858 */
[----:B------:R-:W-:-:S07]  /*47d0*/  UIADD3.64 UR32, UR12, 0x204, URZ ;  /* 0x000002040c207897 */ /* 0x000fce000fffe03f */
[----:B------:R-:W-:Y:S01]  /*47e0*/  HGMMA.64x64x16.F32.BF16 R88, gdesc[UR36].tnspB, R88 ;  /* 0x40e00000245879f0 */ /* 0x000fe20008701858 */
[----:B------:R-:W-:-:S03]  /*47f0*/  UIADD3.64 UR28, UR12, 0x9fe, URZ ;  /* 0x000009fe0c1c7897 */ /* 0x000fc6000fffe03f */
[----:B------:R-:W-:Y:S01]  /*4800*/  HGMMA.64x64x16.F32.BF16 R88, gdesc[UR32].tnspB, R88 ;  /* 0x40e00000205879f0 */ /* 0x000fe20008701858 */
[----:B------:R-:W-:-:S05]  /*4810*/  UIADD3.64 UR24, UR12, 0xa00, URZ ;  /* 0x00000a000c187897 */ /* 0x000fca000fffe03f */
[----:B------:R-:W-:Y:S01]  /*4820*/  HGMMA.64x64x16.F32.BF16 R88, gdesc[UR28].tnspB, R88 ;  /* 0x40e000001c5879f0 */ /* 0x000fe20008701858 */
[----:B------:R-:W-:-:S03]  /*4830*/  UIADD3.64 UR20, UR12, 0xa02, URZ ;  /* 0x00000a020c147897 */ /* 0x000fc6000fffe03f */
[----:B------:R-:W-:Y:S01]  /*4840*/  HGMMA.64x64x16.F32.BF16 R88, gdesc[UR24].tnspB, R88 ;  /* 0x40e00000185879f0 */ /* 0x000fe20008701858 */
        /* <DEDUP_REMOVED lines=20> */
[----:B------:R-:W-:Y:S04]  /*4990*/  HGMMA.64x64x16.F32.BF16 R56, gdesc[UR20].tnspB, R56 ;  /* 0x40e00000143879f0 */ /* 0x000fe80008701838 */
[----:B------:R-:W-:Y:S04]  /*49a0*/  HGMMA.64x64x16.F32.BF16 R56, gdesc[UR16].tnspB, R56 ;  /* 0x40e00000103879f0 */ /* 0x000fe80008701838 */
[----:B------:R-:W-:Y:S01]  /*49b0*/  HGMMA.64x64x16.F32.BF16 R24, gdesc[UR4].tnspB, RZ, !UPT ;  /* 0x40e00000041879f0 */ /* 0x000fe2000c7018ff */
[----:B------:R-:W-:Y:S01]  /*49c0*/  UIADD3.64 UR4, UR12, 0x600, URZ ;  /* 0x000006000c047897 */ /* 0x000fe2000fffe03f */
[----:B------:R-:W-:Y:S01]  /*49d0*/  UMOV UR6, UR14 ;  /* 0x0000000e00067c82 */ /* 0x000fe20008000000 */
[----:B------:R-:W-:Y:S01]  /*49e0*/  UMOV UR7, UR15 ;  /* 0x0000000f00077c82 */ /* 0x000fe20008000000 */
[----:B------:R-:W-:-:S06]  /*49f0*/  UIADD3.64 UR36, UR12, 0x602, URZ ;  /* 0x000006020c247897 */ /* 0x000fcc000fffe03f */
[----:B------:R-:W-:Y:S01]  /*4a00*/  HGMMA.64x64x16.F32.BF16 R24, gdesc[UR4].tnspB, R24 ;  /* 0x40e00000041879f0 */ /* 0x000fe20008701818 */
[----:B------:R-:W-:-:S03]  /*4a10*/  UIADD3.64 UR32, UR12, 0x604, URZ ;  /* 0x000006040c207897 */ /* 0x000fc6000fffe03f */
[----:B------:R-:W-:Y:S01]  /*4a20*/  HGMMA.64x64x16.F32.BF16 R24, gdesc[UR36].tnspB, R24 ;  /* 0x40e00000241879f0 */ /* 0x000fe20008701818 */
[----:B------:R-:W-:-:S05]  /*4a30*/  UIADD3.64 UR28, UR12, 0xdfe, URZ ;  /* 0x00000dfe0c1c7897 */ /* 0x000fca000fffe03f */
[----:B------:R-:W-:Y:S01]  /*4a40*/  HGMMA.64x64x16.F32.BF16 R24, gdesc[UR32].tnspB, R24 ;  /* 0x40e00000201879f0 */ /* 0x000fe20008701818 */
[----:B------:R-:W-:-:S03]  /*4a50*/  UIADD3.64 UR24, UR12, 0xe00, URZ ;  /* 0x00000e000c187897 */ /* 0x000fc6000fffe03f */
[----:B------:R-:W-:Y:S01]  /*4a60*/  HGMMA.64x64x16.F32.BF16 R24, gdesc[UR28].tnspB, R24 ;  /* 0x40e000001c1879f0 */ /* 0x000fe20008701818 */
[----:B------:R-:W-:-:S05]  /*4a70*/  UIADD3.64 UR20, UR12, 0xe02, URZ ;  /* 0x00000e020c147897 */ /* 0x000fca000fffe03f */
[----:B------:R-:W-:Y:S01]  /*4a80*/  HGMMA.64x64x16.F32.BF16 R24, gdesc[UR24].tnspB, R24 ;  /* 0x40e00000181879f0 */ /* 0x000fe20008701818 */
[----:B------:R-:W-:-:S03]  /*4a90*/  UIADD3.64 UR12, UR12, 0xe04, URZ ;  /* 0x00000e040c0c7897 */ /* 0x000fc6000fffe03f */
[----:B------:R-:W-:Y:S01]  /*4aa0*/  HGMMA.64x64x16.F32.BF16 R24, gdesc[UR20].tnspB, R24 ;  /* 0x40e00000141879f0 */ /* 0x000fe20008701818 */
[----:B------:R-:W-:Y:S01]  /*4ab0*/  UMOV UR14, UR18 ;  /* 0x00000012000e7c82 */ /* 0x000fe20008000000 */
[----:B------:R-:W-:Y:S01]  /*4ac0*/  UMOV UR15, UR19 ;  /* 0x00000013000f7c82 */ /* 0x000fe20008000000 */
[----:B------:R-:W1:Y:S03]  /*4ad0*/  S2R R211, SR_TID.X ;  /* 0x0000000000d37919 */ /* 0x000e660000002100 */
[----:B------:R-:W-:Y:S01]  /*4ae0*/  HGMMA.64x64x16.F32.BF16 R24, gdesc[UR12].tnspB, R24, gsb0 ;  /* 0x40e000000c1879f0 */ /* 0x000fe20008001818 */
[C---:B-1----:R-:W-:Y:S02]  /*4af0*/  IMAD.SHL.U32 R156, R211.reuse, 0x20, RZ ;  /* 0x00000020d39c7824 */ /* 0x042fe400078e00ff */
[C---:B------:R-:W-:Y:S02]  /*4b00*/  IMAD.SHL.U32 R158, R211.reuse, 0x100, RZ ;  /* 0x00000100d39e7824 */ /* 0x040fe400078e00ff */
[----:B------:R-:W-:Y:S01]  /*4b10*/  IMAD.SHL.U32 R157, R211, 0x10, RZ ;  /* 0x00000010d39d7824 */ /* 0x000fe200078e00ff */
[----:B------:R-:W-:-:S02]  /*4b20*/  LOP3.LUT R156, R156, 0x60, RZ, 0xc0, !PT ;  /* 0x000000609c9c7812 */ /* 0x000fc400078ec0ff */
[----:B------:R-:W-:Y:S02]  /*4b30*/  LOP3.LUT R158, R158, 0x1800, RZ, 0xc0, !PT ;  /* 0x000018009e9e7812 */ /* 0x000fe400078ec0ff */
[--C-:B------:R-:W-:Y:S02]  /*4b40*/  SHF.R.S32.HI R160, RZ, 0x5, R211.reuse ;  /* 0x00000005ffa07819 */ /* 0x100fe400000114d3 */
[----:B------:R-:W-:Y:S02]  /*4b50*/  SHF.R.S32.HI R212, RZ, 0x2, R211 ;  /* 0x00000002ffd47819 */ /* 0x000fe400000114d3 */
[--C-:B------:R-:W-:Y:S02]  /*4b60*/  LOP3.LUT R159, R156, 0x780, R157.reuse, 0xf8, !PT ;  /* 0x000007809c9f7812 */ /* 0x100fe400078ef89d */
[----:B------:R-:W-:Y:S01]  /*4b70*/  LOP3.LUT R161, R158, 0x70, R157, 0xf8, !PT ;  /* 0x000000709ea17812 */ /* 0x000fe200078ef89d */
[----:B------:R-:W-:Y:S01]  /*4b80*/  IMAD.SHL.U32 R157, R211, 0x2, RZ ;  /* 0x00000002d39d7824 */ /* 0x000fe200078e00ff */
[----:B------:R-:W-:-:S02]  /*4b90*/  SGXT R156, R160, 0x1 ;  /* 0x00000001a09c781a */ /* 0x000fc40000000200 */
[----:B------:R-:W-:Y:S02]  /*4ba0*/  SGXT R212, R212, 0x1 ;  /* 0x00000001d4d4781a */ /* 0x000fe40000000200 */
[----:B------:R-:W-:Y:S02]  /*4bb0*/  LOP3.LUT R169, R161, 0x2010, R156, 0x78, !PT ;  /* 0x00002010a1a97812 */ /* 0x000fe400078e789c */
[----:B------:R-:W-:Y:S02]  /*4bc0*/  LOP3.LUT R210, R157, 0x80, RZ, 0xc0, !PT ;  /* 0x000000809dd27812 */ /* 0x000fe400078ec0ff */
[----:B------:R-:W-:Y:S02]  /*4bd0*/  LOP3.LUT R212, R159, 0x2010, R212, 0xf8, !PT ;  /* 0x000020109fd47812 */ /* 0x000fe400078ef8d4 */
[----:B------:R-:W-:Y:S02]  /*4be0*/  IADD3 R210, R169, UR8, R210 ;  /* 0x00000008a9d27c10 */ /* 0x000fe4000fffe0d2 */
[----:B------:R-:W-:Y:S01]  /*4bf0*/  LOP3.LUT R213, R212, 0x10, RZ, 0x3c, !PT ;  /* 0x00000010d4d57812 */ /* 0x000fe200078e3cff */
[----:B------:R-:W-:-:S02]  /*4c00*/  WARPGROUP.DEPBAR.LE gsb0, 0x0 ;  /* 0x00008000000079c5 */ /* 0x000fc40000010000 */
[----:B------:R-:W-:Y:S02]  /*4c10*/  IMAD.MOV.U32 R156, RZ, RZ, R120 ;  /* 0x000000ffff9c7224 */ /* 0x000fe400078e0078 */
[----:B------:R-:W-:Y:S02]  /*4c20*/  IMAD.MOV.U32 R160, RZ, RZ, R124 ;  /* 0x000000ffffa07224 */ /* 0x000fe400078e007c */
[----:B------:R-:W-:Y:S02]  /*4c30*/  IMAD.MOV.U32 R164, RZ, RZ, R128 ;  /* 0x000000ffffa47224 */ /* 0x000fe400078e0080 */
[----:B------:R-:W-:Y:S02]  /*4c40*/  IMAD.MOV.U32 R168, RZ, RZ, R132 ;  /* 0x000000ffffa87224 */ /* 0x000fe400078e0084 */
[----:B------:R-:W-:Y:S02]  /*4c50*/  IMAD.MOV.U32 R120, RZ, RZ, R121 ;  /* 0x000000ffff787224 */ /* 0x000fe400078e0079 */
[----:B------:R-:W-:-:S02]  /*4c60*/  IMAD.MOV.U32 R124, RZ, RZ, R125 ;  /* 0x000000ffff7c7224 */ /* 0x000fc400078e007d */
[----:B------:R-:W-:Y:S02]  /*4c70*/  IMAD.MOV.U32 R128, RZ, RZ, R129 ;  /* 0x000000ffff807224 */ /* 0x000fe400078e0081 */
[----:B------:R-:W-:Y:S02]  /*4c80*/  IMAD.MOV.U32 R132, RZ, RZ, R133 ;  /* 0x000000ffff847224 */ /* 0x000fe400078e0085 */
[----:B------:R-:W-:Y:S02]  /*4c90*/  IMAD.MOV.U32 R157, RZ, RZ, R122 ;  /* 0x000000ffff9d7224 */ /* 0x000fe400078e007a */
[----:B------:R-:W-:Y:S02]  /*4ca0*/  IMAD.MOV.U32 R158, RZ, RZ, R136 ;  /* 0x000000ffff9e7224 */ /* 0x000fe400078e0088 */
[----:B------:R-:W-:Y:S01]  /*4cb0*/  IMAD.MOV.U32 R159, RZ, RZ, R138 ;  /* 0x000000ffff9f7224 */ /* 0x000fe200078e008a */
[----:B------:R-:W-:Y:S01]  /*4cc0*/  BAR.SYNC.DEFER_BLOCKING 0x0 ;  /* 0x0000000000007b1d */ /* 0x000fe20000010000 */
[----:B------:R-:W-:-:S02]  /*4cd0*/  IMAD.MOV.U32 R161, RZ, RZ, R126 ;  /* 0x000000ffffa17224 */ /* 0x000fc400078e007e */
        /* <DEDUP_REMOVED lines=19> */
[----:B------:R-:W-:Y:S01]  /*4e10*/  IMAD.MOV.U32 R135, RZ, RZ, R151 ;  /* 0x000000ffff877224 */ /* 0x000fe200078e0097 */
[----:B------:R0:W-:Y:S04]  /*4e20*/  STS.128 [R212+UR8], R156 ;  /* 0x0000009cd4007988 */ /* 0x0001e80008000c08 */
[----:B------:R1:W-:Y:S04]  /*4e30*/  STS.128 [R212+UR8+0x800], R160 ;  /* 0x000800a0d4007988 */ /* 0x0003e80008000c08 */
[----:B------:R2:W-:Y:S04]  /*4e40*/  STS.128 [R212+UR8+0x1000], R164 ;  /* 0x001000a4d4007988 */ /* 0x0005e80008000c08 */
[----:B------:R3:W-:Y:S04]  /*4e50*/  STS.128 [R212+UR8+0x1800], R168 ;  /* 0x001800a8d4007988 */ /* 0x0007e80008000c08 */
[----:B------:R-:W-:Y:S04]  /*4e60*/  STS.128 [R213+UR8], R120 ;  /* 0x00000078d5007988 */ /* 0x000fe80008000c08 */
[----:B------:R-:W-:Y:S04]  /*4e70*/  STS.128 [R213+UR8+0x800], R124 ;  /* 0x0008007cd5007988 */ /* 0x000fe80008000c08 */
[----:B------:R-:W-:Y:S04]  /*4e80*/  STS.128 [R213+UR8+0x1000], R128 ;  /* 0x00100080d5007988 */ /* 0x000fe80008000c08 */
[----:B------:R-:W-:Y:S01]  /*4e90*/  STS.128 [R213+UR8+0x1800], R132 ;  /* 0x00180084d5007988 */ /* 0x000fe20008000c08 */
[----:B------:R-:W-:Y:S01]  /*4ea0*/  BAR.SYNC.DEFER_BLOCKING 0x0 ;  /* 0x0000000000007b1d */ /* 0x000fe20000010000 */
[----:B0-----:R-:W-:-:S02]  /*4eb0*/  IMAD.MOV.U32 R156, RZ, RZ, R88 ;  /* 0x000000ffff9c7224 */ /* 0x001fc400078e0058 */
[----:B-1----:R-:W-:Y:S02]  /*4ec0*/  IMAD.MOV.U32 R160, RZ, RZ, R92 ;  /* 0x000000ffffa07224 */ /* 0x002fe400078e005c */
[----:B--2---:R-:W-:Y:S01]  /*4ed0*/  IMAD.MOV.U32 R164, RZ, RZ, R96 ;  /* 0x000000ffffa47224 */ /* 0x004fe200078e0060 */
[----:B------:R-:W0:Y:S04]  /*4ee0*/  LDS.128 R120, [R210] ;  /* 0x00000000d2787984 */ /* 0x000e280000000c00 */
[----:B------:R-:W1:Y:S04]  /*4ef0*/  LDS.128 R148, [R210+0x100] ;  /* 0x00010000d2947984 */ /* 0x000e680000000c00 */
[----:B------:R-:W2:Y:S04]  /*4f00*/  LDS.128 R144, [R210+0x200] ;  /* 0x00020000d2907984 */ /* 0x000ea80000000c00 */
[----:B------:R-:W4:Y:S04]  /*4f10*/  LDS.128 R140, [R210+0x300] ;  /* 0x00030000d28c7984 */ /* 0x000f280000000c00 */
[----:B------:R-:W5:Y:S04]  /*4f20*/  LDS.128 R136, [R210+0x400] ;  /* 0x00040000d2887984 */ /* 0x000f680000000c00 */
[----:B------:R-:W5:Y:S04]  /*4f30*/  LDS.128 R132, [R210+0x500] ;  /* 0x00050000d2847984 */ /* 0x000f680000000c00 */
[----:B------:R-:W5:Y:S04]  /*4f40*/  LDS.128 R128, [R210+0x600] ;  /* 0x00060000d2807984 */ /* 0x000f680000000c00 */
[----:B------:R-:W5:Y:S01]  /*4f50*/  LDS.128 R124, [R210+0x700] ;  /* 0x00070000d27c7984 */ /* 0x000f620000000c00 */
[----:B---3--:R-:W-:-:S02]  /*4f60*/  IMAD.MOV.U32 R168, RZ, RZ, R100 ;  /* 0x000000ffffa87224 */ /* 0x008fc400078e0064 */
[----:B------:R-:W-:Y:S02]  /*4f70*/  IMAD.MOV.U32 R88, RZ, RZ, R89 ;  /* 0x000000ffff587224 */ /* 0x000fe400078e0059 */
[----:B------:R-:W-:Y:S02]  /*4f80*/  IMAD.MOV.U32 R92, RZ, RZ, R93 ;  /* 0x000000ffff5c7224 */ /* 0x000fe400078e005d */
[----:B------:R-:W-:Y:S02]  /*4f90*/  IMAD.MOV.U32 R96, RZ, RZ, R97 ;  /* 0x000000ffff607224 */ /* 0x000fe400078e0061 */
[----:B------:R-:W-:Y:S02]  /*4fa0*/  IMAD.MOV.U32 R100, RZ, RZ, R101 ;  /* 0x000000ffff647224 */ /* 0x000fe400078e0065 */
[----:B------:R-:W-:Y:S02]  /*4fb0*/  IMAD.MOV.U32 R157, RZ, RZ, R90 ;  /* 0x000000ffff9d7224 */ /* 0x000fe400078e005a */
[----:B------:R-:W-:-:S02]  /*4fc0*/  IMAD.MOV.U32 R158, RZ, RZ, R104 ;  /* 0x000000ffff9e7224 */ /* 0x000fc400078e0068 */
[----:B------:R-:W-:Y:S01]  /*4fd0*/  IMAD.MOV.U32 R159, RZ, RZ, R106 ;  /* 0x000000ffff9f7224 */ /* 0x000fe200078e006a */
[----:B------:R-:W-:Y:S01]  /*4fe0*/  BAR.SYNC.DEFER_BLOCKING 0x0 ;  /* 0x0000000000007b1d */ /* 0x000fe20000010000 */
        /* <DEDUP_REMOVED lines=20> */
[----:B------:R-:W-:Y:S01]  /*5130*/  IMAD.MOV.U32 R103, RZ, RZ, R119 ;  /* 0x000000ffff677224 */ /* 0x000fe200078e0077 */
[----:B------:R3:W-:Y:S04]  /*5140*/  STS.128 [R212+UR8], R156 ;  /* 0x0000009cd4007988 */ /* 0x0007e80008000c08 */
[----:B------:R0:W-:Y:S04]  /*5150*/  STS.128 [R212+UR8+0x800], R160 ;  /* 0x000800a0d4007988 */ /* 0x0001e80008000c08 */
[----:B------:R1:W-:Y:S04]  /*5160*/  STS.128 [R212+UR8+0x1000], R164 ;  /* 0x001000a4d4007988 */ /* 0x0003e80008000c08 */
[----:B------:R-:W-:Y:S04]  /*5170*/  STS.128 [R212+UR8+0x1800], R168 ;  /* 0x001800a8d4007988 */ /* 0x000fe80008000c08 */
[----:B------:R-:W-:Y:S04]  /*5180*/  STS.128 [R213+UR8], R88 ;  /* 0x00000058d5007988 */ /* 0x000fe80008000c08 */
[----:B------:R-:W-:Y:S04]  /*5190*/  STS.128 [R213+UR8+0x800], R92 ;  /* 0x0008005cd5007988 */ /* 0x000fe80008000c08 */
[----:B------:R-:W-:Y:S04]  /*51a0*/  STS.128 [R213+UR8+0x1000], R96 ;  /* 0x00100060d5007988 */ /* 0x000fe80008000c08 */
[----:B------:R-:W-:Y:S01]  /*51b0*/  STS.128 [R213+UR8+0x1800], R100 ;  /* 0x00180064d5007988 */ /* 0x000fe20008000c08 */
[----:B------:R-:W-:Y:S01]  /*51c0*/  BAR.SYNC.DEFER_BLOCKING 0x0 ;  /* 0x0000000000007b1d */ /* 0x000fe20000010000 */
[----:B---3--:R-:W-:-:S02]  /*51d0*/  IMAD.MOV.U32 R156, RZ, RZ, R56 ;  /* 0x000000ffff9c7224 */ /* 0x008fc400078e0038 */
[----:B------:R-:W-:-:S03]  /*51e0*/  IMAD.MOV.U32 R157, RZ, RZ, R58 ;  /* 0x000000ffff9d7224 */ /* 0x000fc600078e003a */
[----:B------:R-:W3:Y:S04]  /*51f0*/  LDS.128 R116, [R210] ;  /* 0x00000000d2747984 */ /* 0x000ee80000000c00 */
[----:B------:R-:W3:Y:S04]  /*5200*/  LDS.128 R112, [R210+0x100] ;  /* 0x00010000d2707984 */ /* 0x000ee80000000c00 */
[----:B------:R-:W3:Y:S04]  /*5210*/  LDS.128 R108, [R210+0x200] ;  /* 0x00020000d26c7984 */ /* 0x000ee80000000c00 */
[----:B------:R-:W3:Y:S04]  /*5220*/  LDS.128 R104, [R210+0x300] ;  /* 0x00030000d2687984 */ /* 0x000ee80000000c00 */
[----:B------:R-:W3:Y:S04]  /*5230*/  LDS.128 R100, [R210+0x400] ;  /* 0x00040000d2647984 */ /* 0x000ee80000000c00 */
[----:B------:R-:W3:Y:S04]  /*5240*/  LDS.128 R96, [R210+0x500] ;  /* 0x00050000d2607984 */ /* 0x000ee80000000c00 */
[----:B------:R-:W3:Y:S04]  /*5250*/  LDS.128 R92, [R210+0x600] ;  /* 0x00060000d25c7984 */ /* 0x000ee80000000c00 */
[----:B------:R-:W3:Y:S01]  /*5260*/  LDS.128 R88, [R210+0x700] ;  /* 0x00070000d2587984 */ /* 0x000ee20000000c00 */
[----:B------:R-:W-:-:S02]  /*5270*/  IMAD.MOV.U32 R158, RZ, RZ, R72 ;  /* 0x000000ffff9e7224 */ /* 0x000fc400078e0048 */
[----:B------:R-:W-:Y:S01]  /*5280*/  IMAD.MOV.U32 R159, RZ, RZ, R74 ;  /* 0x000000ffff9f7224 */ /* 0x000fe200078e004a */
[----:B------:R-:W-:Y:S01]  /*5290*/  BAR.SYNC.DEFER_BLOCKING 0x0 ;  /* 0x0000000000007b1d */ /* 0x000fe20000010000 */
[----:B0-----:R-:W-:Y:S02]  /*52a0*/  IMAD.MOV.U32 R160, RZ, RZ, R60 ;  /* 0x000000ffffa07224 */ /* 0x001fe400078e003c */
[----:B-1----:R-:W-:Y:S02]  /*52b0*/  IMAD.MOV.U32 R164, RZ, RZ, R64 ;  /* 0x000000ffffa47224 */ /* 0x002fe400078e0040 */
        /* <DEDUP_REMOVED lines=8> */
[----:B------:R-:W-:Y:S01]  /*5340*/  IMAD.MOV.U32 R167, RZ, RZ, R82 ;  /* 0x000000ffffa77224 */ /* 0x000fe200078e0052 */
[----:B------:R0:W-:Y:S01]  /*5350*/  STS.128 [R212+UR8], R156 ;  /* 0x0000009cd4007988 */ /* 0x0001e20008000c08 */
[----:B------:R-:W-:-:S02]  /*5360*/  IMAD.MOV.U32 R57, RZ, RZ, R59 ;  /* 0x000000ffff397224 */ /* 0x000fc400078e003b */
[----:B------:R-:W-:Y:S02]  /*5370*/  IMAD.MOV.U32 R61, RZ, RZ, R63 ;  /* 0x000000ffff3d7224 */ /* 0x000fe400078e003f */
[----:B------:R-:W-:Y:S02]  /*5380*/  IMAD.MOV.U32 R65, RZ, RZ, R67 ;  /* 0x000000ffff417224 */ /* 0x000fe400078e0043 */
[----:B------:R-:W-:Y:S02]  /*5390*/  IMAD.MOV.U32 R58, RZ, RZ, R73 ;  /* 0x000000ffff3a7224 */ /* 0x000fe400078e0049 */
[----:B------:R-:W-:Y:S02]  /*53a0*/  IMAD.MOV.U32 R59, RZ, RZ, R75 ;  /* 0x000000ffff3b7224 */ /* 0x000fe400078e004b */
[----:B------:R-:W-:Y:S02]  /*53b0*/  IMAD.MOV.U32 R62, RZ, RZ, R77 ;  /* 0x000000ffff3e7224 */ /* 0x000fe400078e004d */
[----:B------:R-:W-:-:S02]  /*53c0*/  IMAD.MOV.U32 R63, RZ, RZ, R79 ;  /* 0x000000ffff3f7224 */ /* 0x000fc400078e004f */
[----:B0-----:R-:W-:Y:S02]  /*53d0*/  IMAD.MOV.U32 R156, RZ, RZ, R68 ;  /* 0x000000ffff9c7224 */ /* 0x001fe400078e0044 */
        /* <DEDUP_REMOVED lines=9> */
[----:B------:R-:W-:Y:S04]  /*5470*/  STS.128 [R212+UR8+0x800], R160 ;  /* 0x000800a0d4007988 */ /* 0x000fe80008000c08 */
[----:B------:R-:W-:Y:S04]  /*5480*/  STS.128 [R212+UR8+0x1000], R164 ;  /* 0x001000a4d4007988 */ /* 0x000fe80008000c08 */
[----:B------:R-:W-:Y:S04]  /*5490*/  STS.128 [R212+UR8+0x1800], R156 ;  /* 0x0018009cd4007988 */ /* 0x000fe80008000c08 */
[----:B------:R0:W-:Y:S04]  /*54a0*/  STS.128 [R213+UR8], R56 ;  /* 0x00000038d5007988 */ /* 0x0001e80008000c08 */
[----:B------:R1:W-:Y:S04]  /*54b0*/  STS.128 [R213+UR8+0x800], R60 ;  /* 0x0008003cd5007988 */ /* 0x0003e80008000c08 */
[----:B------:R2:W-:Y:S04]  /*54c0*/  STS.128 [R213+UR8+0x1000], R64 ;  /* 0x00100040d5007988 */ /* 0x0005e80008000c08 */
[----:B------:R4:W-:Y:S01]  /*54d0*/  STS.128 [R213+UR8+0x1800], R68 ;  /* 0x00180044d5007988 */ /* 0x0009e20008000c08 */
[----:B------:R-:W-:Y:S01]  /*54e0*/  BAR.SYNC.DEFER_BLOCKING 0x0 ;  /* 0x0000000000007b1d */ /* 0x000fe20000010000 */
[----:B0-----:R-:W-:-:S02]  /*54f0*/  IMAD.MOV.U32 R56, RZ, RZ, R24 ;  /* 0x000000ffff387224 */ /* 0x001fc400078e0018 */
[----:B------:R-:W-:-:S03]  /*5500*/  IMAD.MOV.U32 R57, RZ, RZ, R26 ;  /* 0x000000ffff397224 */ /* 0x000fc600078e001a */
[----:B------:R-:W0:Y:S04]  /*5510*/  LDS.128 R72, [R210] ;  /* 0x00000000d2487984 */ /* 0x000e280000000c00 */
[----:B------:R-:W0:Y:S04]  /*5520*/  LDS.128 R76, [R210+0x100] ;  /* 0x00010000d24c7984 */ /* 0x000e280000000c00 */
[----:B------:R-:W0:Y:S04]  /*5530*/  LDS.128 R80, [R210+0x200] ;  /* 0x00020000d2507984 */ /* 0x000e280000000c00 */
[----:B------:R-:W0:Y:S04]  /*5540*/  LDS.128 R84, [R210+0x300] ;  /* 0x00030000d2547984 */ /* 0x000e280000000c00 */
[----:B------:R-:W0:Y:S04]  /*5550*/  LDS.128 R156, [R210+0x400] ;  /* 0x00040000d29c7984 */ /* 0x000e280000000c00 */
[----:B------:R-:W0:Y:S04]  /*5560*/  LDS.128 R160, [R210+0x500] ;  /* 0x00050000d2a07984 */ /* 0x000e280000000c00 */
[----:B------:R-:W0:Y:S04]  /*5570*/  LDS.128 R164, [R210+0x600] ;  /* 0x00060000d2a47984 */ /* 0x000e280000000c00 */
[----:B------:R-:W0:Y:S01]  /*5580*/  LDS.128 R168, [R210+0x700] ;  /* 0x00070000d2a87984 */ /* 0x000e220000000c00 */
[----:B------:R-:W-:-:S02]  /*5590*/  IMAD.MOV.U32 R58, RZ, RZ, R40 ;  /* 0x000000ffff3a7224 */ /* 0x000fc400078e0028 */
[----:B------:R-:W-:Y:S01]  /*55a0*/  IMAD.MOV.U32 R59, RZ, RZ, R42 ;  /* 0x000000ffff3b7224 */ /* 0x000fe200078e002a */
[----:B------:R-:W-:Y:S01]  /*55b0*/  BAR.SYNC.DEFER_BLOCKING 0x0 ;  /* 0x0000000000007b1d */ /* 0x000fe20000010000 */
[----:B-1----:R-:W-:Y:S02]  /*55c0*/  IMAD.MOV.U32 R60, RZ, RZ, R28 ;  /* 0x000000ffff3c7224 */ /* 0x002fe400078e001c */
[----:B--2---:R-:W-:Y:S02]  /*55d0*/  IMAD.MOV.U32 R64, RZ, RZ, R32 ;  /* 0x000000ffff407224 */ /* 0x004fe400078e0020 */
[----:B----4-:R-:W-:Y:S02]  /*55e0*/  IMAD.MOV.U32 R68, RZ, RZ, R36 ;  /* 0x000000ffff447224 */ /* 0x010fe400078e0024 */
[----:B------:R-:W-:Y:S02]  /*55f0*/  IMAD.MOV.U32 R24, RZ, RZ, R25 ;  /* 0x000000ffff187224 */ /* 0x000fe400078e0019 */
[----:B------:R-:W-:-:S02]  /*5600*/  IMAD.MOV.U32 R28, RZ, RZ, R29 ;  /* 0x000000ffff1c7224 */ /* 0x000fc400078e001d */
[----:B------:R-:W-:Y:S02]  /*5610*/  IMAD.MOV.U32 R32, RZ, RZ, R33 ;  /* 0x000000ffff207224 */ /* 0x000fe400078e0021 */
[----:B------:R-:W-:Y:S01]  /*5620*/  IMAD.MOV.U32 R36, RZ, RZ, R37 ;  /* 0x000000ffff247224 */ /* 0x000fe200078e0025 */
[----:B------:R1:W-:Y:S01]  /*5630*/  STS.128 [R212+UR8], R56 ;  /* 0x00000038d4007988 */ /* 0x0003e20008000c08 */
[----:B------:R-:W-:Y:S02]  /*5640*/  IMAD.MOV.U32 R61, RZ, RZ, R30 ;  /* 0x000000ffff3d7224 */ /* 0x000fe400078e001e */
[----:B------:R-:W-:Y:S02]  /*5650*/  IMAD.MOV.U32 R62, RZ, RZ, R44 ;  /* 0x000000ffff3e7224 */ /* 0x000fe400078e002c */
[----:B------:R-:W-:Y:S01]  /*5660*/  IMAD.MOV.U32 R63, RZ, RZ, R46 ;  /* 0x000000ffff3f7224 */ /* 0x000fe200078e002e */
[----:B-1----:R-:W1:Y:S01]  /*5670*/  LDC.64 R56, c[0x0][0x220] ;  /* 0x00008800ff387b82 */ /* 0x002e620000000a00 */
        /* <DEDUP_REMOVED lines=18> */
[----:B------:R-:W-:Y:S04]  /*57a0*/  STS.128 [R212+UR8+0x800], R60 ;  /* 0x0008003cd4007988 */ /* 0x000fe80008000c08 */
[----:B------:R-:W-:Y:S04]  /*57b0*/  STS.128 [R212+UR8+0x1000], R64 ;  /* 0x00100040d4007988 */ /* 0x000fe80008000c08 */
[----:B------:R-:W-:Y:S04]  /*57c0*/  STS.128 [R212+UR8+0x1800], R68 ;  /* 0x00180044d4007988 */ /* 0x000fe80008000c08 */
[----:B------:R-:W-:Y:S04]  /*57d0*/  STS.128 [R213+UR8], R24 ;  /* 0x00000018d5007988 */ /* 0x000fe80008000c08 */
[----:B------:R-:W-:Y:S04]  /*57e0*/  STS.128 [R213+UR8+0x800], R28 ;  /* 0x0008001cd5007988 */ /* 0x000fe80008000c08 */
[----:B------:R1:W-:Y:S04]  /*57f0*/  STS.128 [R213+UR8+0x1000], R32 ;  /* 0x00100020d5007988 */ /* 0x0003e80008000c08 */
[----:B------:R2:W-:Y:S01]  /*5800*/  STS.128 [R213+UR8+0x1800], R36 ;  /* 0x00180024d5007988 */ /* 0x0005e20008000c08 */
[----:B------:R-:W-:-:S04]  /*5810*/  SHF.R.U32.HI R40, RZ, 0x5, R211 ;  /* 0x00000005ff287819 */ /* 0x000fc800000116d3 */
[----:B------:R-:W-:Y:S02]  /*5820*/  SGXT.U32 R40, R40, 0x2 ;  /* 0x000000022828781a */ /* 0x000fe40000000000 */
[----:B-1----:R-:W-:-:S04]  /*5830*/  LEA R34, P0, R209, R56, 0x3 ;  /* 0x00000038d1227211 */ /* 0x002fc800078018ff */
[----:B------:R-:W-:Y:S02]  /*5840*/  LEA.HI.X R35, R176, R57, RZ, 0x2, P0 ;  /* 0x00000039b0237211 */ /* 0x000fe400000f14ff */
[-C--:B------:R-:W-:Y:S02]  /*5850*/  LEA R208, P0, R208, R56.reuse, 0x8 ;  /* 0x00000038d0d07211 */ /* 0x080fe400078040ff */
[----:B--2---:R-:W-:Y:S02]  /*5860*/  LEA R38, P1, R207, R56, 0x8 ;  /* 0x00000038cf267211 */ /* 0x004fe400078240ff */
[C---:B------:R-:W-:Y:S02]  /*5870*/  LOP3.LUT R71, R40.reuse, 0x80, RZ, 0xfc, !PT ;  /* 0x0000008028477812 */ /* 0x040fe400078efcff */
[C---:B------:R-:W-:Y:S02]  /*5880*/  LOP3.LUT R70, R40.reuse, 0x84, RZ, 0xfc, !PT ;  /* 0x0000008428467812 */ /* 0x040fe400078efcff */
[----:B------:R-:W-:-:S02]  /*5890*/  LOP3.LUT R69, R40, 0x88, RZ, 0xfc, !PT ;  /* 0x0000008828457812 */ /* 0x000fc400078efcff */
[C---:B------:R-:W-:Y:S02]  /*58a0*/  LOP3.LUT R68, R40.reuse, 0x8c, RZ, 0xfc, !PT ;  /* 0x0000008c28447812 */ /* 0x040fe400078efcff */
[C---:B------:R-:W-:Y:S02]  /*58b0*/  LOP3.LUT R67, R40.reuse, 0x90, RZ, 0xfc, !PT ;  /* 0x0000009028437812 */ /* 0x040fe400078efcff */
[C---:B------:R-:W-:Y:S02]  /*58c0*/  LOP3.LUT R66, R40.reuse, 0x94, RZ, 0xfc, !PT ;  /* 0x0000009428427812 */ /* 0x040fe400078efcff */
        /* <DEDUP_REMOVED lines=25> */
[----:B------:R-:W-:Y:S02]  /*5a60*/  LOP3.LUT R24, R40, 0xfc, RZ, 0xfc, !PT ;  /* 0x000000fc28187812 */ /* 0x000fe400078efcff */
[----:B------:R-:W-:-:S02]  /*5a70*/  LEA R206, P2, R206, R56, 0x8 ;  /* 0x00000038cece7211 */ /* 0x000fc400078440ff */
[-C--:B------:R-:W-:Y:S02]  /*5a80*/  LEA R40, P3, R205, R56.reuse, 0x8 ;  /* 0x00000038cd287211 */ /* 0x080fe400078640ff */
[-C--:B------:R-:W-:Y:S02]  /*5a90*/  LEA R204, P4, R204, R56.reuse, 0x8 ;  /* 0x00000038cccc7211 */ /* 0x080fe400078840ff */
[-C--:B------:R-:W-:Y:S02]  /*5aa0*/  LEA.HI.X R209, R175, R57.reuse, RZ, 0x2, P0 ;  /* 0x00000039afd17211 */ /* 0x080fe400000f14ff */
[-C--:B------:R-:W-:Y:S02]  /*5ab0*/  LEA R42, P5, R203, R56.reuse, 0x8 ;  /* 0x00000038cb2a7211 */ /* 0x080fe400078a40ff */
[----:B------:R-:W-:Y:S02]  /*5ac0*/  LEA.HI.X R39, R174, R57, RZ, 0x2, P1 ;  /* 0x00000039ae277211 */ /* 0x000fe400008f14ff */
[----:B------:R-:W-:-:S02]  /*5ad0*/  LEA R202, P6, R202, R56, 0x8 ;  /* 0x00000038caca7211 */ /* 0x000fc400078c40ff */
[-C--:B------:R-:W-:Y:S01]  /*5ae0*/  LEA.HI.X R207, R173, R57.reuse, RZ, 0x2, P2 ;  /* 0x00000039adcf7211 */ /* 0x080fe200010f14ff */
[----:B------:R-:W-:Y:S01]  /*5af0*/  IMAD.WIDE.U32 R34, R177, 0x4, R34 ;  /* 0x00000004b1227825 */ /* 0x000fe200078e0022 */
[----:B------:R-:W-:Y:S01]  /*5b00*/  BAR.SYNC.DEFER_BLOCKING 0x0 ;  /* 0x0000000000007b1d */ /* 0x000fe20000010000 */
[-C--:B------:R-:W-:Y:S02]  /*5b10*/  LEA R44, P0, R201, R56.reuse, 0x8 ;  /* 0x00000038c92c7211 */ /* 0x080fe400078040ff */
[-C--:B------:R-:W-:Y:S01]  /*5b20*/  LEA.HI.X R41, R172, R57.reuse, RZ, 0x2, P3 ;  /* 0x00000039ac297211 */ /* 0x080fe200018f14ff */
[----:B------:R-:W-:Y:S01]  /*5b30*/  IMAD.WIDE.U32 R208, R177, 0x4, R208 ;  /* 0x00000004b1d07825 */ /* 0x000fe200078e00d0 */
[-C--:B------:R-:W-:Y:S02]  /*5b40*/  LEA R200, P1, R200, R56.reuse, 0x8 ;  /* 0x00000038c8c87211 */ /* 0x080fe400078240ff */
[----:B------:R-:W-:Y:S01]  /*5b50*/  LEA.HI.X R205, R155, R57, RZ, 0x2, P4 ;  /* 0x000000399bcd7211 */ /* 0x000fe200020f14ff */
[----:B------:R-:W-:Y:S01]  /*5b60*/  IMAD.WIDE.U32 R38, R177, 0x4, R38 ;  /* 0x00000004b1267825 */ /* 0x000fe200078e0026 */
[----:B------:R-:W-:-:S02]  /*5b70*/  LEA R48, P2, R199, R56, 0x8 ;  /* 0x00000038c7307211 */ /* 0x000fc400078440ff */
[-C--:B------:R-:W-:Y:S01]  /*5b80*/  LEA.HI.X R43, R154, R57.reuse, RZ, 0x2, P5 ;  /* 0x000000399a2b7211 */ /* 0x080fe200028f14ff */
[----:B------:R-:W-:Y:S01]  /*5b90*/  IMAD.WIDE.U32 R206, R177, 0x4, R206 ;  /* 0x00000004b1ce7825 */ /* 0x000fe200078e00ce */
        /* <DEDUP_REMOVED lines=8> */
[----:B------:R-:W-:Y:S01]  /*5c20*/  STG.E desc[UR10][R34.64], R120 ;  /* 0x0000007822007986 */ /* 0x000fe2000c10190a */
[-C--:B------:R-:W-:Y:S01]  /*5c30*/  LEA R154, P6, R195, R56.reuse, 0x8 ;  /* 0x00000038c39a7211 */ /* 0x080fe200078c40ff */
[C---:B------:R-:W-:Y:S01]  /*5c40*/  IMAD.WIDE.U32 R42, R177.reuse, 0x4, R42 ;  /* 0x00000004b12a7825 */ /* 0x040fe200078e002a */
[-C--:B------:R-:W-:Y:S01]  /*5c50*/  LEA.HI.X R49, R22, R57.reuse, RZ, 0x2, P2 ;  /* 0x0000003916317211 */ /* 0x080fe200010f14ff */
[----:B------:R-:W-:Y:S01]  /*5c60*/  STG.E desc[UR10][R34.64+0x80], R122 ;  /* 0x0000807a22007986 */ /* 0x000fe2000c10190a */
[-C--:B------:R-:W-:Y:S01]  /*5c70*/  LEA R194, P0, R194, R56.reuse, 0x8 ;  /* 0x00000038c2c27211 */ /* 0x080fe200078040ff */
[----:B------:R-:W-:Y:S01]  /*5c80*/  IMAD.WIDE.U32 R202, R177, 0x4, R202 ;  /* 0x00000004b1ca7825 */ /* 0x000fe200078e00ca */
        /* <DEDUP_REMOVED lines=8> */
[----:B------:R-:W-:Y:S01]  /*5d10*/  LEA.HI.X R197, R19, R57, RZ, 0x2, P5 ;  /* 0x0000003913c57211 */ /* 0x000fe200028f14ff */
[----:B------:R-:W-:Y:S01]  /*5d20*/  STG.E desc[UR10][R38.64], R121 ;  /* 0x0000007926007986 */ /* 0x000fe2000c10190a */
[----:B------:R-:W-:-:S03]  /*5d30*/  LEA R22, P3, R191, R56, 0x8 ;  /* 0x00000038bf167211 */ /* 0x000fc600078640ff */
[----:B------:R-:W-:Y:S01]  /*5d40*/  STG.E desc[UR10][R38.64+0x80], R123 ;  /* 0x0000807b26007986 */ /* 0x000fe2000c10190a */
[----:B------:R-:W-:Y:S01]  /*5d50*/  LEA.HI.X R155, R18, R57, RZ, 0x2, P6 ;  /* 0x00000039129b7211 */ /* 0x000fe200030f14ff */
[----:B------:R-:W-:Y:S02]  /*5d60*/  IMAD.WIDE.U32 R48, R177, 0x4, R48 ;  /* 0x00000004b1307825 */ /* 0x000fe400078e0030 */
        /* <DEDUP_REMOVED lines=25> */
[----:B-----5:R-:W-:Y:S01]  /*5f00*/  STG.E desc[UR10][R44.64], R136 ;  /* 0x000000882c007986 */ /* 0x020fe2000c10190a */
        /* <DEDUP_REMOVED lines=32> */
[-C--:B------:R-:W-:Y:S01]  /*6110*/  LEA.HI.X R15, R6, R57.reuse, RZ, 0x2, P4 ;  /* 0x00000039060f7211 */ /* 0x080fe200020f14ff */
[----:B------:R-:W-:Y:S02]  /*6120*/  IMAD.SHL.U32 R222, R71, 0x40, RZ ;  /* 0x0000004047de7824 */ /* 0x000fe400078e00ff */
[----:B------:R-:W-:Y:S01]  /*6130*/  STG.E desc[UR10][R194.64], R125 ;  /* 0x0000007dc2007986 */ /* 0x000fe2000c10190a */
[----:B------:R-:W-:Y:S01]  /*6140*/  LEA R178, P2, R178, R56, 0x8 ;  /* 0x00000038b2b27211 */ /* 0x000fe200078440ff */
[----:B------:R-:W-:Y:S02]  /*6150*/  IMAD.WIDE.U32 R18, R177, 0x4, R18 ;  /* 0x00000004b1127825 */ /* 0x000fe400078e0012 */
[----:B------:R-:W-:Y:S01]  /*6160*/  STG.E desc[UR10][R194.64+0x80], R127 ;  /* 0x0000807fc2007986 */ /* 0x000fe2000c10190a */
[----:B------:R-:W-:Y:S01]  /*6170*/  LEA.HI.X R183, R5, R57, RZ, 0x2, P5 ;  /* 0x0000003905b77211 */ /* 0x000fe200028f14ff */
[----:B------:R-:W-:-:S02]  /*6180*/  IMAD.SHL.U32 R219, R70, 0x40, RZ ;  /* 0x0000004046db7824 */ /* 0x000fc400078e00ff */
[----:B---3--:R-:W-:Y:S01]  /*6190*/  STG.E desc[UR10][R152.64], R116 ;  /* 0x0000007498007986 */ /* 0x008fe2000c10190a */
[-C--:B------:R-:W-:Y:S01]  /*61a0*/  LEA R8, P3, R71, R56.reuse, 0x8 ;  /* 0x0000003847087211 */ /* 0x080fe200078640ff */
[----:B------:R-:W-:Y:S02]  /*61b0*/  IMAD.WIDE.U32 R186, R177, 0x4, R186 ;  /* 0x00000004b1ba7825 */ /* 0x000fe400078e00ba */
[----:B------:R-:W-:Y:S01]  /*61c0*/  STG.E desc[UR10][R152.64+0x80], R118 ;  /* 0x0000807698007986 */ /* 0x000fe2000c10190a */
[----:B------:R-:W-:Y:S01]  /*61d0*/  LEA.HI.X R13, R3, R57, RZ, 0x2, P6 ;  /* 0x00000039030d7211 */ /* 0x000fe200030f14ff */
[----:B------:R-:W-:Y:S02]  /*61e0*/  IMAD.SHL.U32 R214, R69, 0x40, RZ ;  /* 0x0000004045d67824 */ /* 0x000fe400078e00ff */
[----:B------:R-:W-:Y:S01]  /*61f0*/  STG.E desc[UR10][R192.64], R112 ;  /* 0x00000070c0007986 */ /* 0x000fe2000c10190a */
[----:B------:R-:W-:Y:S01]  /*6200*/  LEA R70, P4, R70, R56, 0x8 ;  /* 0x0000003846467211 */ /* 0x000fe200078840ff */
[----:B------:R-:W-:-:S02]  /*6210*/  IMAD.WIDE.U32 R16, R177, 0x4, R16 ;  /* 0x00000004b1107825 */ /* 0x000fc400078e0010 */
        /* <DEDUP_REMOVED lines=9> */
[----:B------:R-:W-:Y:S01]  /*62b0*/  LEA.HI.X R179, R0, R57, RZ, 0x2, P2 ;  /* 0x0000003900b37211 */ /* 0x000fe200010f14ff */
[----:B------:R-:W-:Y:S02]  /*62c0*/  IMAD.WIDE.U32 R14, R177, 0x4, R14 ;  /* 0x00000004b10e7825 */ /* 0x000fe400078e000e */
[----:B------:R-:W-:Y:S01]  /*62d0*/  STG.E desc[UR10][R190.64+0x80], R115 ;  /* 0x00008073be007986 */ /* 0x000fe2000c10190a */
[----:B------:R-:W-:Y:S01]  /*62e0*/  LEA R68, P6, R68, R56, 0x8 ;  /* 0x0000003844447211 */ /* 0x000fe200078c40ff */
[----:B------:R-:W-:-:S02]  /*62f0*/  IMAD.SHL.U32 R212, R67, 0x40, RZ ;  /* 0x0000004043d47824 */ /* 0x000fc400078e00ff */
[----:B------:R-:W-:Y:S01]  /*6300*/  STG.E desc[UR10][R20.64], R108 ;  /* 0x0000006c14007986 */ /* 0x000fe2000c10190a */
[-C--:B------:R-:W-:Y:S01]  /*6310*/  LEA.HI.X R9, R222, R57.reuse, RZ, 0x2, P3 ;  /* 0x00000039de097211 */ /* 0x080fe200018f14ff */
[----:B------:R-:W-:Y:S02]  /*6320*/  IMAD.WIDE.U32 R182, R177, 0x4, R182 ;  /* 0x00000004b1b67825 */ /* 0x000fe400078e00b6 */
[----:B------:R-:W-:Y:S01]  /*6330*/  STG.E desc[UR10][R20.64+0x80], R110 ;  /* 0x0000806e14007986 */ /* 0x000fe2000c10190a */
[----:B------:R-:W-:Y:S01]  /*6340*/  LEA R4, P0, R67, R56, 0x8 ;  /* 0x0000003843047211 */ /* 0x000fe200078040ff */
[----:B------:R-:W-:Y:S02]  /*6350*/  IMAD.WIDE.U32 R12, R177, 0x4, R12 ;  /* 0x00000004b10c7825 */ /* 0x000fe400078e000c */
[----:B------:R-:W-:Y:S01]  /*6360*/  STG.E desc[UR10][R188.64], R104 ;  /* 0x00000068bc007986 */ /* 0x000fe2000c10190a */
[----:B------:R-:W-:-:S03]  /*6370*/  LEA.HI.X R71, R219, R57, RZ, 0x2, P4 ;  /* 0x00000039db477211 */ /* 0x000fc600020f14ff */
[----:B------:R-:W-:Y:S01]  /*6380*/  STG.E desc[UR10][R188.64+0x80], R106 ;  /* 0x0000806abc007986 */ /* 0x000fe2000c10190a */
[----:B------:R-:W-:Y:S01]  /*6390*/  LEA.HI.X R7, R214, R57, RZ, 0x2, P5 ;  /* 0x00000039d6077211 */ /* 0x000fe200028f14ff */
[C---:B------:R-:W-:Y:S02]  /*63a0*/  IMAD.WIDE.U32 R180, R177.reuse, 0x4, R180 ;  /* 0x00000004b1b47825 */ /* 0x040fe400078e00b4 */
[----:B------:R-:W-:Y:S04]  /*63b0*/  STG.E desc[UR10][R18.64], R109 ;  /* 0x0000006d12007986 */ /* 0x000fe8000c10190a */
[----:B------:R-:W-:Y:S01]  /*63c0*/  STG.E desc[UR10][R18.64+0x80], R111 ;  /* 0x0000806f12007986 */ /* 0x000fe2000c10190a */
[----:B------:R-:W-:-:S03]  /*63d0*/  IMAD.WIDE.U32 R10, R177, 0x4, R10 ;  /* 0x00000004b10a7825 */ /* 0x000fc600078e000a */
[----:B------:R-:W-:Y:S01]  /*63e0*/  STG.E desc[UR10][R186.64], R105 ;  /* 0x00000069ba007986 */ /* 0x000fe2000c10190a */
[----:B------:R-:W-:-:S03]  /*63f0*/  LEA.HI.X R69, R216, R57, RZ, 0x2, P6 ;  /* 0x00000039d8457211 */ /* 0x000fc600030f14ff */
[----:B------:R-:W-:Y:S01]  /*6400*/  STG.E desc[UR10][R186.64+0x80], R107 ;  /* 0x0000806bba007986 */ /* 0x000fe2000c10190a */
[----:B------:R-:W-:-:S03]  /*6410*/  IMAD.WIDE.U32 R178, R177, 0x4, R178 ;  /* 0x00000004b1b27825 */ /* 0x000fc600078e00b2 */
[----:B------:R-:W-:Y:S01]  /*6420*/  STG.E desc[UR10][R16.64], R100 ;  /* 0x0000006410007986 */ /* 0x000fe2000c10190a */
[----:B------:R-:W-:-:S03]  /*6430*/  LEA.HI.X R5, R212, R57, RZ, 0x2, P0 ;  /* 0x00000039d4057211 */ /* 0x000fc600000f14ff */
[----:B------:R-:W-:Y:S01]  /*6440*/  STG.E desc[UR10][R16.64+0x80], R102 ;  /* 0x0000806610007986 */ /* 0x000fe2000c10190a */
[----:B------:R-:W-:-:S03]  /*6450*/  IMAD.WIDE.U32 R8, R177, 0x4, R8 ;  /* 0x00000004b1087825 */ /* 0x000fc600078e0008 */
[----:B------:R-:W-:Y:S01]  /*6460*/  STG.E desc[UR10][R184.64], R96 ;  /* 0x00000060b8007986 */ /* 0x000fe2000c10190a */
[----:B------:R-:W-:-:S03]  /*6470*/  IMAD.WIDE.U32 R70, R177, 0x4, R70 ;  /* 0x00000004b1467825 */ /* 0x000fc600078e0046 */
[----:B------:R-:W-:Y:S01]  /*6480*/  STG.E desc[UR10][R184.64+0x80], R98 ;  /* 0x00008062b8007986 */ /* 0x000fe2000c10190a */
[----:B------:R-:W-:-:S03]  /*6490*/  IMAD.WIDE.U32 R6, R177, 0x4, R6 ;  /* 0x00000004b1067825 */ /* 0x000fc600078e0006 */
[----:B------:R-:W-:Y:S04]  /*64a0*/  STG.E desc[UR10][R14.64], R101 ;  /* 0x000000650e007986 */ /* 0x000fe8000c10190a */
[----:B------:R-:W-:Y:S04]  /*64b0*/  STG.E desc[UR10][R14.64+0x80], R103 ;  /* 0x000080670e007986 */ /* 0x000fe8000c10190a */
[----:B------:R-:W1:Y:S04]  /*64c0*/  LDS.128 R16, [R210] ;  /* 0x00000000d2107984 */ /* 0x000e680000000c00 */
[----:B------:R-:W-:Y:S04]  /*64d0*/  STG.E desc[UR10][R182.64], R97 ;  /* 0x00000061b6007986 */ /* 0x000fe8000c10190a */
[----:B------:R-:W-:Y:S04]  /*64e0*/  STG.E desc[UR10][R182.64+0x80], R99 ;  /* 0x00008063b6007986 */ /* 0x000fe8000c10190a */
[----:B------:R-:W2:Y:S01]  /*64f0*/  LDS.128 R20, [R210+0x100] ;  /* 0x00010000d2147984 */ /* 0x000ea20000000c00 */
[----:B------:R-:W-:-:S03]  /*6500*/  IMAD.WIDE.U32 R68, R177, 0x4, R68 ;  /* 0x00000004b1447825 */ /* 0x000fc600078e0044 */
[----:B------:R-:W-:Y:S04]  /*6510*/  STG.E desc[UR10][R12.64], R92 ;  /* 0x0000005c0c007986 */ /* 0x000fe8000c10190a */
[----:B------:R-:W-:Y:S01]  /*6520*/  STG.E desc[UR10][R12.64+0x80], R94 ;  /* 0x0000805e0c007986 */ /* 0x000fe2000c10190a */
[----:B------:R-:W-:-:S03]  /*6530*/  IMAD.WIDE.U32 R4, R177, 0x4, R4 ;  /* 0x00000004b1047825 */ /* 0x000fc600078e0004 */
[----:B------:R-:W-:Y:S04]  /*6540*/  STG.E desc[UR10][R180.64], R88 ;  /* 0x00000058b4007986 */ /* 0x000fe8000c10190a */
[----:B------:R-:W-:Y:S04]  /*6550*/  STG.E desc[UR10][R180.64+0x80], R90 ;  /* 0x0000805ab4007986 */ /* 0x000fe8000c10190a */
[----:B------:R-:W-:Y:S04]  /*6560*/  STG.E desc[UR10][R10.64], R93 ;  /* 0x0000005d0a007986 */ /* 0x000fe8000c10190a */
[----:B------:R-:W-:Y:S04]  /*6570*/  STG.E desc[UR10][R10.64+0x80], R95 ;  /* 0x0000805f0a007986 */ /* 0x000fe8000c10190a */
[----:B------:R-:W3:Y:S04]  /*6580*/  LDS.128 R12, [R210+0x200] ;  /* 0x00020000d20c7984 */ /* 0x000ee80000000c00 */
[----:B------:R-:W-:Y:S04]  /*6590*/  STG.E desc[UR10][R178.64], R89 ;  /* 0x00000059b2007986 */ /* 0x000fe8000c10190a */
[----:B------:R-:W-:Y:S04]  /*65a0*/  STG.E desc[UR10][R178.64+0x80], R91 ;  /* 0x0000805bb2007986 */ /* 0x000fe8000c10190a */
[----:B------:R-:W4:Y:S04]  /*65b0*/  LDS.128 R40, [R210+0x300] ;  /* 0x00030000d2287984 */ /* 0x000f280000000c00 */
[----:B0-----:R-:W-:Y:S04]  /*65c0*/  STG.E desc[UR10][R8.64], R72 ;  /* 0x0000004808007986 */ /* 0x001fe8000c10190a */
[----:B------:R-:W-:Y:S04]  /*65d0*/  STG.E desc[UR10][R8.64+0x80], R74 ;  /* 0x0000804a08007986 */ /* 0x000fe8000c10190a */
[----:B------:R-:W-:Y:S04]  /*65e0*/  STG.E desc[UR10][R70.64], R76 ;  /* 0x0000004c46007986 */ /* 0x000fe8000c10190a */
[----:B------:R-:W-:Y:S04]  /*65f0*/  STG.E desc[UR10][R70.64+0x80], R78 ;  /* 0x0000804e46007986 */ /* 0x000fe8000c10190a */
[----:B------:R-:W-:Y:S04]  /*6600*/  STG.E desc[UR10][R6.64], R73 ;  /* 0x0000004906007986 */ /* 0x000fe8000c10190a */
[----:B------:R-:W-:Y:S04]  /*6610*/  STG.E desc[UR10][R6.64+0x80], R75 ;  /* 0x0000804b06007986 */ /* 0x000fe8000c10190a */
[----:B------:R-:W0:Y:S04]  /*6620*/  LDS.128 R8, [R210+0x400] ;  /* 0x00040000d2087984 */ /* 0x000e280000000c00 */
[----:B------:R-:W5:Y:S04]  /*6630*/  LDS.128 R72, [R210+0x500] ;  /* 0x00050000d2487984 */ /* 0x000f680000000c00 */
[----:B------:R-:W-:Y:S04]  /*6640*/  STG.E desc[UR10][R68.64], R77 ;  /* 0x0000004d44007986 */ /* 0x000fe8000c10190a */
[----:B------:R-:W-:Y:S01]  /*6650*/  STG.E desc[UR10][R68.64+0x80], R79 ;  /* 0x0000804f44007986 */ /* 0x000fe2000c10190a */
[----:B------:R-:W-:-:S03]  /*6660*/  IMAD.SHL.U32 R176, R66, 0x40, RZ ;  /* 0x0000004042b07824 */ /* 0x000fc600078e00ff */
[----:B------:R-:W-:Y:S04]  /*6670*/  STG.E desc[UR10][R4.64], R80 ;  /* 0x0000005004007986 */ /* 0x000fe8000c10190a */
[----:B------:R-:W-:Y:S01]  /*6680*/  STG.E desc[UR10][R4.64+0x80], R82 ;  /* 0x0000805204007986 */ /* 0x000fe2000c10190a */
[----:B------:R-:W-:-:S03]  /*6690*/  IMAD.SHL.U32 R234, R65, 0x40, RZ ;  /* 0x0000004041ea7824 */ /* 0x000fc600078e00ff */
[----:B------:R-:W5:Y:S01]  /*66a0*/  LDS.128 R4, [R210+0x600] ;  /* 0x00060000d2047984 */ /* 0x000f620000000c00 */
[----:B------:R-:W-:-:S03]  /*66b0*/  LEA R66, P1, R66, R56, 0x8 ;  /* 0x0000003842427211 */ /* 0x000fc600078240ff */
[----:B------:R-:W5:Y:S01]  /*66c0*/  LDS.128 R68, [R210+0x700] ;  /* 0x00070000d2447984 */ /* 0x000f620000000c00 */
[C---:B------:R-:W-:Y:S01]  /*66d0*/  IMAD.SHL.U32 R233, R64.reuse, 0x40, RZ ;  /* 0x0000004040e97824 */ /* 0x040fe200078e00ff */
[-C--:B------:R-:W-:Y:S01]  /*66e0*/  LEA R2, P2, R65, R56.reuse, 0x8 ;  /* 0x0000003841027211 */ /* 0x080fe200078440ff */
[C---:B------:R-:W-:Y:S01]  /*66f0*/  IMAD.SHL.U32 R232, R63.reuse, 0x40, RZ ;  /* 0x000000403fe87824 */ /* 0x040fe200078e00ff */
[-C--:B------:R-:W-:Y:S01]  /*6700*/  LEA R64, P3, R64, R56.reuse, 0x8 ;  /* 0x0000003840407211 */ /* 0x080fe200078640ff */
[C---:B------:R-:W-:Y:S01]  /*6710*/  IMAD.SHL.U32 R231, R62.reuse, 0x40, RZ ;  /* 0x000000403ee77824 */ /* 0x040fe200078e00ff */
[-C--:B------:R-:W-:Y:S01]  /*6720*/  LEA R172, P4, R63, R56.reuse, 0x8 ;  /* 0x000000383fac7211 */ /* 0x080fe200078840ff */
[----:B------:R-:W-:Y:S01]  /*6730*/  IMAD.SHL.U32 R230, R61, 0x40, RZ ;  /* 0x000000403de67824 */ /* 0x000fe200078e00ff */
[-C--:B------:R-:W-:Y:S01]  /*6740*/  LEA R62, P5, R62, R56.reuse, 0x8 ;  /* 0x000000383e3e7211 */ /* 0x080fe200078a40ff */
[----:B------:R-:W-:Y:S01]  /*6750*/  IMAD.SHL.U32 R229, R60, 0x40, RZ ;  /* 0x000000403ce57824 */ /* 0x000fe200078e00ff */
[----:B------:R-:W-:Y:S01]  /*6760*/  LEA.HI.X R67, R176, R57, RZ, 0x2, P1 ;  /* 0x00000039b0437211 */ /* 0x000fe200008f14ff */
[----:B------:R-:W-:Y:S01]  /*6770*/  IMAD.SHL.U32 R228, R59, 0x40, RZ ;  /* 0x000000403be47824 */ /* 0x000fe200078e00ff */
[----:B------:R-:W-:-:S02]  /*6780*/  LEA R174, P6, R61, R56, 0x8 ;  /* 0x000000383dae7211 */ /* 0x000fc400078c40ff */
[-C--:B------:R-:W-:Y:S01]  /*6790*/  LEA.HI.X R3, R234, R57.reuse, RZ, 0x2, P2 ;  /* 0x00000039ea037211 */ /* 0x080fe200010f14ff */
[----:B------:R-:W-:Y:S01]  /*67a0*/  IMAD.SHL.U32 R227, R58, 0x40, RZ ;  /* 0x000000403ae37824 */ /* 0x000fe200078e00ff */
[-C--:B------:R-:W-:Y:S02]  /*67b0*/  LEA R60, P0, R60, R56.reuse, 0x8 ;  /* 0x000000383c3c7211 */ /* 0x080fe400078040ff */
[-C--:B------:R-:W-:Y:S01]  /*67c0*/  LEA.HI.X R65, R233, R57.reuse, RZ, 0x2, P3 ;  /* 0x00000039e9417211 */ /* 0x080fe200018f14ff */
[----:B------:R-:W-:Y:S01]  /*67d0*/  IMAD.SHL.U32 R226, R55, 0x40, RZ ;  /* 0x0000004037e27824 */ /* 0x000fe200078e00ff */
[-C--:B------:R-:W-:Y:S02]  /*67e0*/  LEA R242, P1, R59, R56.reuse, 0x8 ;  /* 0x000000383bf27211 */ /* 0x080fe400078240ff */
[-C--:B------:R-:W-:Y:S01]  /*67f0*/  LEA.HI.X R173, R232, R57.reuse, RZ, 0x2, P4 ;  /* 0x00000039e8ad7211 */ /* 0x080fe200020f14ff */
[----:B------:R-:W-:Y:S01]  /*6800*/  IMAD.SHL.U32 R225, R54, 0x40, RZ ;  /* 0x0000004036e17824 */ /* 0x000fe200078e00ff */
[----:B------:R-:W-:Y:S01]  /*6810*/  LEA R58, P2, R58, R56, 0x8 ;  /* 0x000000383a3a7211 */ /* 0x000fe200078440ff */
[----:B------:R-:W-:Y:S01]  /*6820*/  IMAD.WIDE.U32 R66, R177, 0x4, R66 ;  /* 0x00000004b1427825 */ /* 0x000fe200078e0042 */
[----:B------:R-:W-:-:S02]  /*6830*/  LEA.HI.X R63, R231, R57, RZ, 0x2, P5 ;  /* 0x00000039e73f7211 */ /* 0x000fc400028f14ff */
[-C--:B------:R-:W-:Y:S01]  /*6840*/  LEA R244, P3, R55, R56.reuse, 0x8 ;  /* 0x0000003837f47211 */ /* 0x080fe200078640ff */
[----:B------:R-:W-:Y:S01]  /*6850*/  IMAD.SHL.U32 R224, R51, 0x40, RZ ;  /* 0x0000004033e07824 */ /* 0x000fe200078e00ff */
[-C--:B------:R-:W-:Y:S01]  /*6860*/  LEA.HI.X R175, R230, R57.reuse, RZ, 0x2, P6 ;  /* 0x00000039e6af7211 */ /* 0x080fe200030f14ff */
[----:B------:R-:W-:Y:S01]  /*6870*/  IMAD.WIDE.U32 R2, R177, 0x4, R2 ;  /* 0x00000004b1027825 */ /* 0x000fe200078e0002 */
        /* <DEDUP_REMOVED lines=10> */
[-C--:B------:R-:W-:Y:S01]  /*6920*/  LEA R222, P0, R47, R56.reuse, 0x8 ;  /* 0x000000382fde7211 */ /* 0x080fe200078040ff */
[----:B------:R-:W-:Y:S01]  /*6930*/  STG.E desc[UR10][R66.64], R84 ;  /* 0x0000005442007986 */ /* 0x000fe2000c10190a */
[-C--:B------:R-:W-:Y:S01]  /*6940*/  LEA.HI.X R245, R226, R57.reuse, RZ, 0x2, P3 ;  /* 0x00000039e2f57211 */ /* 0x080fe200018f14ff */
[C---:B------:R-:W-:Y:S01]  /*6950*/  IMAD.SHL.U32 R220, R46.reuse, 0x40, RZ ;  /* 0x000000402edc7824 */ /* 0x040fe200078e00ff */
[-C--:B------:R-:W-:Y:S01]  /*6960*/  LEA R46, P1, R46, R56.reuse, 0x8 ;  /* 0x000000382e2e7211 */ /* 0x080fe200078240ff */
[----:B------:R-:W-:Y:S01]  /*6970*/  IMAD.WIDE.U32 R62, R177, 0x4, R62 ;  /* 0x00000004b13e7825 */ /* 0x000fe200078e003e */
[-C--:B------:R-:W-:Y:S01]  /*6980*/  LEA.HI.X R55, R225, R57.reuse, RZ, 0x2, P4 ;  /* 0x00000039e1377211 */ /* 0x080fe200020f14ff */
[----:B------:R-:W-:Y:S01]  /*6990*/  STG.E desc[UR10][R66.64+0x80], R86 ;  /* 0x0000805642007986 */ /* 0x000fe2000c10190a */
[C---:B------:R-:W-:Y:S01]  /*69a0*/  LEA R228, P2, R37.reuse, R56, 0x8 ;  /* 0x0000003825e47211 */ /* 0x040fe200078440ff */
[----:B------:R-:W-:Y:S01]  /*69b0*/  IMAD.SHL.U32 R218, R37, 0x40, RZ ;  /* 0x0000004025da7824 */ /* 0x000fe200078e00ff */
[-C--:B------:R-:W-:Y:S01]  /*69c0*/  LEA.HI.X R233, R224, R57.reuse, RZ, 0x2, P5 ;  /* 0x00000039e0e97211 */ /* 0x080fe200028f14ff */
[----:B------:R-:W-:Y:S01]  /*69d0*/  IMAD.WIDE.U32 R174, R177, 0x4, R174 ;  /* 0x00000004b1ae7825 */ /* 0x000fe200078e00ae */
[----:B------:R-:W-:Y:S01]  /*69e0*/  STG.E desc[UR10][R2.64], R81 ;  /* 0x0000005102007986 */ /* 0x000fe2000c10190a */
[----:B------:R-:W-:-:S02]  /*69f0*/  LEA.HI.X R51, R223, R57, RZ, 0x2, P6 ;  /* 0x00000039df337211 */ /* 0x000fc400030f14ff */
[C---:B------:R-:W-:Y:S01]  /*6a00*/  IMAD.SHL.U32 R217, R36.reuse, 0x40, RZ ;  /* 0x0000004024d97824 */ /* 0x040fe200078e00ff */
[----:B------:R-:W-:Y:S01]  /*6a10*/  STG.E desc[UR10][R2.64+0x80], R83 ;  /* 0x0000805302007986 */ /* 0x000fe2000c10190a */
[----:B------:R-:W-:Y:S01]  /*6a20*/  IMAD.WIDE.U32 R60, R177, 0x4, R60 ;  /* 0x00000004b13c7825 */ /* 0x000fe200078e003c */
[-C--:B------:R-:W-:Y:S02]  /*6a30*/  LEA R36, P3, R36, R56.reuse, 0x8 ;  /* 0x0000003824247211 */ /* 0x080fe400078640ff */
[----:B------:R-:W-:Y:S01]  /*6a40*/  STG.E desc[UR10][R64.64], R85 ;  /* 0x0000005540007986 */ /* 0x000fe2000c10190a */
[C---:B------:R-:W-:Y:S01]  /*6a50*/  IMAD.SHL.U32 R215, R33.reuse, 0x40, RZ ;  /* 0x0000004021d77824 */ /* 0x040fe200078e00ff */
[----:B------:R-:W-:Y:S01]  /*6a60*/  LEA R214, P4, R33, R56, 0x8 ;  /* 0x0000003821d67211 */ /* 0x000fe200078840ff */
        /* <DEDUP_REMOVED lines=8> */
[----:B------:R-:W-:Y:S01]  /*6af0*/  IMAD.SHL.U32 R211, R31, 0x40, RZ ;  /* 0x000000401fd37824 */ /* 0x000fe200078e00ff */
[----:B------:R-:W-:Y:S01]  /*6b00*/  LEA.HI.X R47, R220, R57, RZ, 0x2, P1 ;  /* 0x00000039dc2f7211 */ /* 0x000fe200008f14ff */
[----:B------:R-:W-:Y:S01]  /*6b10*/  IMAD.WIDE.U32 R244, R177, 0x4, R244 ;  /* 0x00000004b1f47825 */ /* 0x000fe200078e00f4 */
[----:B------:R-:W-:Y:S01]  /*6b20*/  STG.E desc[UR10][R62.64], R160 ;  /* 0x000000a03e007986 */ /* 0x000fe2000c10190a */
[----:B------:R-:W-:-:S02]  /*6b30*/  LEA R212, P6, R31, R56, 0x8 ;  /* 0x000000381fd47211 */ /* 0x000fc400078c40ff */
[----:B------:R-:W-:Y:S01]  /*6b40*/  IMAD.SHL.U32 R235, R30, 0x40, RZ ;  /* 0x000000401eeb7824 */ /* 0x000fe200078e00ff */
[----:B------:R-:W-:Y:S01]  /*6b50*/  STG.E desc[UR10][R62.64+0x80], R162 ;  /* 0x000080a23e007986 */ /* 0x000fe2000c10190a */
[-C--:B------:R-:W-:Y:S01]  /*6b60*/  LEA.HI.X R229, R218, R57.reuse, RZ, 0x2, P2 ;  /* 0x00000039dae57211 */ /* 0x080fe200010f14ff */
[----:B------:R-:W-:Y:S01]  /*6b70*/  IMAD.WIDE.U32 R54, R177, 0x4, R54 ;  /* 0x00000004b1367825 */ /* 0x000fe200078e0036 */
[-C--:B------:R-:W-:Y:S01]  /*6b80*/  LEA R30, P0, R30, R56.reuse, 0x8 ;  /* 0x000000381e1e7211 */ /* 0x080fe200078040ff */
[----:B------:R-:W-:Y:S01]  /*6b90*/  STG.E desc[UR10][R174.64], R157 ;  /* 0x0000009dae007986 */ /* 0x000fe2000c10190a */
[----:B------:R-:W-:Y:S01]  /*6ba0*/  LEA.HI.X R37, R217, R57, RZ, 0x2, P3 ;  /* 0x00000039d9257211 */ /* 0x000fe200018f14ff */
[----:B------:R-:W-:Y:S02]  /*6bb0*/  IMAD.SHL.U32 R240, R29, 0x40, RZ ;  /* 0x000000401df07824 */ /* 0x000fe400078e00ff */
[----:B------:R-:W-:Y:S01]  /*6bc0*/  STG.E desc[UR10][R174.64+0x80], R159 ;  /* 0x0000809fae007986 */ /* 0x000fe2000c10190a */
[----:B------:R-:W-:Y:S01]  /*6bd0*/  IMAD.WIDE.U32 R232, R177, 0x4, R232 ;  /* 0x00000004b1e87825 */ /* 0x000fe200078e00e8 */
[----:B------:R-:W-:-:S02]  /*6be0*/  LEA R216, P1, R29, R56, 0x8 ;  /* 0x000000381dd87211 */ /* 0x000fc400078240ff */
[----:B------:R-:W-:Y:S01]  /*6bf0*/  STG.E desc[UR10][R60.64], R161 ;  /* 0x000000a13c007986 */ /* 0x000fe2000c10190a */
[C---:B------:R-:W-:Y:S01]  /*6c00*/  IMAD.SHL.U32 R239, R28.reuse, 0x40, RZ ;  /* 0x000000401cef7824 */ /* 0x040fe200078e00ff */
[-C--:B------:R-:W-:Y:S01]  /*6c10*/  LEA.HI.X R215, R215, R57.reuse, RZ, 0x2, P4 ;  /* 0x00000039d7d77211 */ /* 0x080fe200020f14ff */
[----:B------:R-:W-:Y:S01]  /*6c20*/  IMAD.WIDE.U32 R50, R177, 0x4, R50 ;  /* 0x00000004b1327825 */ /* 0x000fe200078e0032 */
[----:B------:R-:W-:Y:S01]  /*6c30*/  STG.E desc[UR10][R60.64+0x80], R163 ;  /* 0x000080a33c007986 */ /* 0x000fe2000c10190a */
[-C--:B------:R-:W-:Y:S02]  /*6c40*/  LEA R28, P2, R28, R56.reuse, 0x8 ;  /* 0x000000381c1c7211 */ /* 0x080fe400078440ff */
[----:B------:R-:W-:Y:S01]  /*6c50*/  IMAD.SHL.U32 R238, R27, 0x40, RZ ;  /* 0x000000401bee7824 */ /* 0x000fe200078e00ff */
[----:B------:R-:W-:Y:S01]  /*6c60*/  STG.E desc[UR10][R242.64], R164 ;  /* 0x000000a4f2007986 */ /* 0x000fe2000c10190a */
[----:B------:R-:W-:Y:S01]  /*6c70*/  IMAD.SHL.U32 R237, R26, 0x40, RZ ;  /* 0x000000401aed7824 */ /* 0x000fe200078e00ff */
[----:B------:R-:W-:Y:S01]  /*6c80*/  LEA.HI.X R33, R213, R57, RZ, 0x2, P5 ;  /* 0x00000039d5217211 */ /* 0x000fe200028f14ff */
[----:B------:R-:W-:Y:S01]  /*6c90*/  IMAD.WIDE.U32 R222, R177, 0x4, R222 ;  /* 0x00000004b1de7825 */ /* 0x000fe200078e00de */
[----:B------:R-:W-:Y:S01]  /*6ca0*/  STG.E desc[UR10][R242.64+0x80], R166 ;  /* 0x000080a6f2007986 */ /* 0x000fe2000c10190a */
[----:B------:R-:W-:-:S02]  /*6cb0*/  LEA R218, P3, R27, R56, 0x8 ;  /* 0x000000381bda7211 */ /* 0x000fc400078640ff */
[-C--:B------:R-:W-:Y:S01]  /*6cc0*/  LEA R26, P4, R26, R56.reuse, 0x8 ;  /* 0x000000381a1a7211 */ /* 0x080fe200078840ff */
[----:B------:R-:W-:Y:S01]  /*6cd0*/  STG.E desc[UR10][R58.64], R168 ;  /* 0x000000a83a007986 */ /* 0x000fe2000c10190a */
[-C--:B------:R-:W-:Y:S01]  /*6ce0*/  LEA R220, P5, R25, R56.reuse, 0x8 ;  /* 0x0000003819dc7211 */ /* 0x080fe200078a40ff */
[----:B------:R-:W-:Y:S01]  /*6cf0*/  IMAD.WIDE.U32 R46, R177, 0x4, R46 ;  /* 0x00000004b12e7825 */ /* 0x000fe200078e002e */
[-C--:B------:R-:W-:Y:S01]  /*6d00*/  LEA.HI.X R213, R211, R57.reuse, RZ, 0x2, P6 ;  /* 0x00000039d3d57211 */ /* 0x080fe200030f14ff */
[----:B------:R-:W-:Y:S01]  /*6d10*/  STG.E desc[UR10][R58.64+0x80], R170 ;  /* 0x000080aa3a007986 */ /* 0x000fe2000c10190a */
[----:B------:R-:W-:Y:S01]  /*6d20*/  LEA R56, P6, R24, R56, 0x8 ;  /* 0x0000003818387211 */ /* 0x000fe200078c40ff */
[----:B------:R-:W-:Y:S01]  /*6d30*/  IMAD.SHL.U32 R236, R25, 0x40, RZ ;  /* 0x0000004019ec7824 */ /* 0x000fe200078e00ff */
[-C--:B------:R-:W-:Y:S01]  /*6d40*/  LEA.HI.X R31, R235, R57.reuse, RZ, 0x2, P0 ;  /* 0x00000039eb1f7211 */ /* 0x080fe200000f14ff */
[----:B------:R-:W-:Y:S01]  /*6d50*/  STG.E desc[UR10][R244.64], R165 ;  /* 0x000000a5f4007986 */ /* 0x000fe2000c10190a */
[----:B------:R-:W-:Y:S01]  /*6d60*/  IMAD.WIDE.U32 R228, R177, 0x4, R228 ;  /* 0x00000004b1e47825 */ /* 0x000fe200078e00e4 */
[----:B------:R-:W-:-:S02]  /*6d70*/  LEA.HI.X R217, R240, R57, RZ, 0x2, P1 ;  /* 0x00000039f0d97211 */ /* 0x000fc400008f14ff */
[----:B------:R-:W-:Y:S01]  /*6d80*/  STG.E desc[UR10][R244.64+0x80], R167 ;  /* 0x000080a7f4007986 */ /* 0x000fe2000c10190a */
[----:B------:R-:W-:Y:S01]  /*6d90*/  IMAD.SHL.U32 R24, R24, 0x40, RZ ;  /* 0x0000004018187824 */ /* 0x000fe200078e00ff */
[-C--:B------:R-:W-:Y:S01]  /*6da0*/  LEA.HI.X R29, R239, R57.reuse, RZ, 0x2, P2 ;  /* 0x00000039ef1d7211 */ /* 0x080fe200010f14ff */
[----:B------:R-:W-:Y:S01]  /*6db0*/  IMAD.WIDE.U32 R36, R177, 0x4, R36 ;  /* 0x00000004b1247825 */ /* 0x000fe200078e0024 */
[----:B------:R-:W-:Y:S01]  /*6dc0*/  STG.E desc[UR10][R54.64], R169 ;  /* 0x000000a936007986 */ /* 0x000fe2000c10190a */
[----:B------:R-:W-:-:S03]  /*6dd0*/  LEA.HI.X R219, R238, R57, RZ, 0x2, P3 ;  /* 0x00000039eedb7211 */ /* 0x000fc600018f14ff */
[----:B------:R-:W-:Y:S01]  /*6de0*/  STG.E desc[UR10][R54.64+0x80], R171 ;  /* 0x000080ab36007986 */ /* 0x000fe2000c10190a */
[----:B------:R-:W-:-:S03]  /*6df0*/  IMAD.WIDE.U32 R214, R177, 0x4, R214 ;  /* 0x00000004b1d67825 */ /* 0x000fc600078e00d6 */
[----:B-1----:R-:W-:Y:S01]  /*6e00*/  STG.E desc[UR10][R232.64], R16 ;  /* 0x00000010e8007986 */ /* 0x002fe2000c10190a */
[----:B------:R-:W-:-:S03]  /*6e10*/  IMAD.WIDE.U32 R32, R177, 0x4, R32 ;  /* 0x00000004b1207825 */ /* 0x000fc600078e0020 */
[----:B------:R-:W-:Y:S01]  /*6e20*/  STG.E desc[UR10][R232.64+0x80], R18 ;  /* 0x00008012e8007986 */ /* 0x000fe2000c10190a */
[-C--:B------:R-:W-:Y:S01]  /*6e30*/  LEA.HI.X R27, R237, R57.reuse, RZ, 0x2, P4 ;  /* 0x00000039ed1b7211 */ /* 0x080fe200020f14ff */
[----:B------:R-:W-:Y:S02]  /*6e40*/  IMAD.WIDE.U32 R212, R177, 0x4, R212 ;  /* 0x00000004b1d47825 */ /* 0x000fe400078e00d4 */
[----:B--2---:R-:W-:Y:S01]  /*6e50*/  STG.E desc[UR10][R50.64], R20 ;  /* 0x0000001432007986 */ /* 0x004fe2000c10190a */
        /* <DEDUP_REMOVED lines=11> */
[----:B---3--:R-:W-:Y:S04]  /*6f10*/  STG.E desc[UR10][R228.64], R12 ;  /* 0x0000000ce4007986 */ /* 0x008fe8000c10190a */
[----:B------:R-:W-:Y:S01]  /*6f20*/  STG.E desc[UR10][R228.64+0x80], R14 ;  /* 0x0000800ee4007986 */ /* 0x000fe2000c10190a */
[----:B------:R-:W-:-:S03]  /*6f30*/  IMAD.WIDE.U32 R26, R177, 0x4, R26 ;  /* 0x00000004b11a7825 */ /* 0x000fc600078e001a */
[----:B----4-:R-:W-:Y:S04]  /*6f40*/  STG.E desc[UR10][R36.64], R40 ;  /* 0x0000002824007986 */ /* 0x010fe8000c10190a */
[----:B------:R-:W-:Y:S01]  /*6f50*/  STG.E desc[UR10][R36.64+0x80], R42 ;  /* 0x0000802a24007986 */ /* 0x000fe2000c10190a */
[----:B------:R-:W-:-:S03]  /*6f60*/  IMAD.WIDE.U32 R220, R177, 0x4, R220 ;  /* 0x00000004b1dc7825 */ /* 0x000fc600078e00dc */
[----:B------:R-:W-:Y:S04]  /*6f70*/  STG.E desc[UR10][R214.64], R13 ;  /* 0x0000000dd6007986 */ /* 0x000fe8000c10190a */
[----:B------:R-:W-:Y:S01]  /*6f80*/  STG.E desc[UR10][R214.64+0x80], R15 ;  /* 0x0000800fd6007986 */ /* 0x000fe2000c10190a */
[----:B------:R-:W-:-:S03]  /*6f90*/  IMAD.WIDE.U32 R56, R177, 0x4, R56 ;  /* 0x00000004b1387825 */ /* 0x000fc600078e0038 */
[----:B------:R-:W-:Y:S04]  /*6fa0*/  STG.E desc[UR10][R32.64], R41 ;  /* 0x0000002920007986 */ /* 0x000fe8000c10190a */
[----:B------:R-:W-:Y:S04]  /*6fb0*/  STG.E desc[UR10][R32.64+0x80], R43 ;  /* 0x0000802b20007986 */ /* 0x000fe8000c10190a */
[----:B0-----:R-:W-:Y:S04]  /*6fc0*/  STG.E desc[UR10][R212.64], R8 ;  /* 0x00000008d4007986 */ /* 0x001fe8000c10190a */
[----:B------:R-:W-:Y:S04]  /*6fd0*/  STG.E desc[UR10][R212.64+0x80], R10 ;  /* 0x0000800ad4007986 */ /* 0x000fe8000c10190a */
[----:B-----5:R-:W-:Y:S04]  /*6fe0*/  STG.E desc[UR10][R30.64], R72 ;  /* 0x000000481e007986 */ /* 0x020fe8000c10190a */
[----:B------:R-:W-:Y:S04]  /*6ff0*/  STG.E desc[UR10][R30.64+0x80], R74 ;  /* 0x0000804a1e007986 */ /* 0x000fe8000c10190a */
        /* <DEDUP_REMOVED lines=11> */
[----:B------:R-:W-:Y:S01]  /*70b0*/  STG.E desc[UR10][R56.64+0x80], R71 ;  /* 0x0000804738007986 */ /* 0x000fe2000c10190a */
[----:B------:R-:W-:Y:S05]  /*70c0*/  EXIT ;  /* 0x000000000000794d */ /* 0x000fea0003800000 */
.L_x_0:
[----:B------:R-:W-:-:S00]  /*70d0*/  BRA `(.L_x_0) ;  /* 0xfffffffc00fc7947 */ /* 0x000fc0000383ffff */
[----:B------:R-:W-:-:S00]  /*70e0*/  NOP ;  /* 0x0000000000007918 */ /* 0x000fc00000000000 */
        /* <DEDUP_REMOVED lines=9> */
.L_x_1:


//--------------------- .nv.shared.gluon_mma      --------------------------
	.section	.nv.shared.gluon_mma,"aw",@nobits
	.sectionflags	@""
	.align	16
	.zero		1024


//--------------------- .nv.shared.reserved.0     --------------------------
	.section	.nv.shared.reserved.0,"aw",@nobits
	.weak		__nv_reservedSMEM_offset_0_alias
	.size		__nv_reservedSMEM_offset_0_alias, 0, 0
	.other		__nv_reservedSMEM_offset_0_alias,@"STO_CUDA_RESERVED_SHARED STV_DEFAULT"
__nv_reservedSMEM_offset_0_alias:
	.zero		0


//--------------------- .nv.constant0.gluon_mma   --------------------------
	.section	.nv.constant0.gluon_mma,"a",@progbits
	.sectionflags	@""
	.align	4
.nv.constant0.gluon_mma:
	.zero		568


//--------------------- SYMBOLS --------------------------

	.type		.nv.reservedSmem.offset0,@object
	.size		.nv.reservedSmem.offset0,0x4
